	.target	sm_100a

	.elftype	@"ET_EXEC"


//--------------------- .note.nv.tkinfo           --------------------------
	.section	.note.nv.tkinfo,"",@"SHT_NOTE"
	.sectionflags	@"SHF_NOTE_NV_TKINFO"
	.tkinfo
        /*0018*/ 	.word	0x00000002
        /*0030*/ 	.string	""
        /*0030*/ 	.string	"ptxas"
        /*0030*/ 	.string	"Cuda compilation tools, release 13.0, V13.0.88"
        /*0030*/ 	.string	"Build cuda_13.0.r13.0/compiler.36424714_0"
        /*0030*/ 	.string	"-arch sm_100a -m 64 "



//--------------------- .note.nv.cuinfo           --------------------------
	.section	.note.nv.cuinfo,"",@"SHT_NOTE"
	.sectionflags	@"SHF_NOTE_NV_CUINFO"
        /*0018*/ 	.short	0x0002
        /*001a*/ 	.short	0x0064
        /*001c*/ 	.short	0x0082
	.zero		2


//--------------------- .nv.info                  --------------------------
	.section	.nv.info,"",@"SHT_CUDA_INFO"
	.align	4


	//----- nvinfo : EIATTR_REGCOUNT
	.align		4
        /*0000*/ 	.byte	0x04, 0x2f
        /*0002*/ 	.short	(.L_20 - .L_19)
	.align		4
.L_19:
        /*0004*/ 	.word	index@(_ZN7cutlass13device_kernelINS_4gemm6kernel13GemmUniversalIN4cute5tupleIJiiiiEEENS1_10collective13CollectiveMmaINS1_35MainloopSm100TmaUmmaWarpSpecializedILi5ELi2ELi4ENS5_IJNS4_1CILi1EEENSA_ILi2EEESB_EEEEENS5_IJNSA_ILi64EEENSA_ILi256EEENSA_ILi128EEEEEENS_12float_e5m2_tENS5_IJlSB_lEEESJ_SK_NS4_8TiledMMAINS4_8MMA_AtomIJNS4_10MMA_TraitsINS4_19SM100_MMA_F8F6F4_SSEJSJ_SJ_fSF_SG_NS4_17integral_constantINS4_4UMMA5MajorELSR_0EEESS_NSP_INSQ_7ScaleInELST_0EEESU_EEEEEENS4_6LayoutINS5_IJSB_SB_SB_EEENS5_IJNSA_ILi0EEESZ_SZ_EEEEENS5_IJNS4_10UnderscoreES12_S12_EEEEENS4_23SM90_TMA_LOAD_MULTICASTENS4_14ComposedLayoutINS4_7SwizzleILi3ELi4ELi3EEENS4_18smem_ptr_flag_bitsILi8EEENSX_INS5_IJNSA_ILi8EEESH_EEENS5_IJSH_SB_EEEEEEEvNS4_8identityENS4_13SM90_TMA_LOADES1F_vS1G_EENS_8epilogue10collective18CollectiveEpilogueINS1J_23Sm100TmaWarpSpecializedILi4ELi2ELi32ELb0ELb0EEEJSI_NS5_IJNSX_ISF_SB_EES1O_EEESJ_SK_SJ_SK_NS1J_6fusion15FusionCallbacksIS1N_NS1Q_17LinearCombinationISJ_fSJ_fLNS_15FloatRoundStyleE2EEESI_S1P_JEEENS4_5SM1004TMEM4LOAD26SM100_TMEM_LOAD_16dp32b32xES1H_NS16_INS17_ILi2ELi4ELi3EEES1A_NSX_INS5_IJS1B_SF_EEENS5_IJSF_SB_EEEEEEENS4_39AutoVectorizingCopyWithAssumedAlignmentILi128EEENS4_14SM90_TMA_STOREES24_S26_S26_EEEvvEEEEvNT_6ParamsE)
        /*0008*/ 	.word	0x00000075


	//----- nvinfo : EIATTR_FRAME_SIZE
	.align		4
.L_20:
        /*000c*/ 	.byte	0x04, 0x11
        /*000e*/ 	.short	(.L_22 - .L_21)
	.align		4
.L_21:
        /*0010*/ 	.word	index@($__internal_2_$__cuda_sm10x_tcgen05_guardrail_trap_unallocated_columns_being_dealloced)
        /*0014*/ 	.word	0x00000000


	//----- nvinfo : EIATTR_FRAME_SIZE
	.align		4
.L_22:
        /*0018*/ 	.byte	0x04, 0x11
        /*001a*/ 	.short	(.L_24 - .L_23)
	.align		4
.L_23:
        /*001c*/ 	.word	index@($__internal_1_$__cuda_sm10x_tcgen05_guardrail_trap_phase_invalid_during_alloc)
        /*0020*/ 	.word	0x00000000


	//----- nvinfo : EIATTR_FRAME_SIZE
	.align		4
.L_24:
        /*0024*/ 	.byte	0x04, 0x11
        /*0026*/ 	.short	(.L_26 - .L_25)
	.align		4
.L_25:
        /*0028*/ 	.word	index@($__internal_0_$__cuda_sm10x_tcgen05_guardrail_trap_col_being_dealloced_not_returned_by_alloc)
        /*002c*/ 	.word	0x00000000


	//----- nvinfo : EIATTR_FRAME_SIZE
	.align		4
.L_26:
        /*0030*/ 	.byte	0x04, 0x11
        /*0032*/ 	.short	(.L_28 - .L_27)
	.align		4
.L_27:
        /*0034*/ 	.word	index@(_ZN7cutlass13device_kernelINS_4gemm6kernel13GemmUniversalIN4cute5tupleIJiiiiEEENS1_10collective13CollectiveMmaINS1_35MainloopSm100TmaUmmaWarpSpecializedILi5ELi2ELi4ENS5_IJNS4_1CILi1EEENSA_ILi2EEESB_EEEEENS5_IJNSA_ILi64EEENSA_ILi256EEENSA_ILi128EEEEEENS_12float_e5m2_tENS5_IJlSB_lEEESJ_SK_NS4_8TiledMMAINS4_8MMA_AtomIJNS4_10MMA_TraitsINS4_19SM100_MMA_F8F6F4_SSEJSJ_SJ_fSF_SG_NS4_17integral_constantINS4_4UMMA5MajorELSR_0EEESS_NSP_INSQ_7ScaleInELST_0EEESU_EEEEEENS4_6LayoutINS5_IJSB_SB_SB_EEENS5_IJNSA_ILi0EEESZ_SZ_EEEEENS5_IJNS4_10UnderscoreES12_S12_EEEEENS4_23SM90_TMA_LOAD_MULTICASTENS4_14ComposedLayoutINS4_7SwizzleILi3ELi4ELi3EEENS4_18smem_ptr_flag_bitsILi8EEENSX_INS5_IJNSA_ILi8EEESH_EEENS5_IJSH_SB_EEEEEEEvNS4_8identityENS4_13SM90_TMA_LOADES1F_vS1G_EENS_8epilogue10collective18CollectiveEpilogueINS1J_23Sm100TmaWarpSpecializedILi4ELi2ELi32ELb0ELb0EEEJSI_NS5_IJNSX_ISF_SB_EES1O_EEESJ_SK_SJ_SK_NS1J_6fusion15FusionCallbacksIS1N_NS1Q_17LinearCombinationISJ_fSJ_fLNS_15FloatRoundStyleE2EEESI_S1P_JEEENS4_5SM1004TMEM4LOAD26SM100_TMEM_LOAD_16dp32b32xES1H_NS16_INS17_ILi2ELi4ELi3EEES1A_NSX_INS5_IJS1B_SF_EEENS5_IJSF_SB_EEEEEEENS4_39AutoVectorizingCopyWithAssumedAlignmentILi128EEENS4_14SM90_TMA_STOREES24_S26_S26_EEEvvEEEEvNT_6ParamsE)
        /*0038*/ 	.word	0x00000000


	//----- nvinfo : EIATTR_MIN_STACK_SIZE
	.align		4
.L_28:
        /*003c*/ 	.byte	0x04, 0x12
        /*003e*/ 	.short	(.L_30 - .L_29)
	.align		4
.L_29:
        /*0040*/ 	.word	index@(_ZN7cutlass13device_kernelINS_4gemm6kernel13GemmUniversalIN4cute5tupleIJiiiiEEENS1_10collective13CollectiveMmaINS1_35MainloopSm100TmaUmmaWarpSpecializedILi5ELi2ELi4ENS5_IJNS4_1CILi1EEENSA_ILi2EEESB_EEEEENS5_IJNSA_ILi64EEENSA_ILi256EEENSA_ILi128EEEEEENS_12float_e5m2_tENS5_IJlSB_lEEESJ_SK_NS4_8TiledMMAINS4_8MMA_AtomIJNS4_10MMA_TraitsINS4_19SM100_MMA_F8F6F4_SSEJSJ_SJ_fSF_SG_NS4_17integral_constantINS4_4UMMA5MajorELSR_0EEESS_NSP_INSQ_7ScaleInELST_0EEESU_EEEEEENS4_6LayoutINS5_IJSB_SB_SB_EEENS5_IJNSA_ILi0EEESZ_SZ_EEEEENS5_IJNS4_10UnderscoreES12_S12_EEEEENS4_23SM90_TMA_LOAD_MULTICASTENS4_14ComposedLayoutINS4_7SwizzleILi3ELi4ELi3EEENS4_18smem_ptr_flag_bitsILi8EEENSX_INS5_IJNSA_ILi8EEESH_EEENS5_IJSH_SB_EEEEEEEvNS4_8identityENS4_13SM90_TMA_LOADES1F_vS1G_EENS_8epilogue10collective18CollectiveEpilogueINS1J_23Sm100TmaWarpSpecializedILi4ELi2ELi32ELb0ELb0EEEJSI_NS5_IJNSX_ISF_SB_EES1O_EEESJ_SK_SJ_SK_NS1J_6fusion15FusionCallbacksIS1N_NS1Q_17LinearCombinationISJ_fSJ_fLNS_15FloatRoundStyleE2EEESI_S1P_JEEENS4_5SM1004TMEM4LOAD26SM100_TMEM_LOAD_16dp32b32xES1H_NS16_INS17_ILi2ELi4ELi3EEES1A_NSX_INS5_IJS1B_SF_EEENS5_IJSF_SB_EEEEEEENS4_39AutoVectorizingCopyWithAssumedAlignmentILi128EEENS4_14SM90_TMA_STOREES24_S26_S26_EEEvvEEEEvNT_6ParamsE)
        /*0044*/ 	.word	0x00000000
.L_30:


//--------------------- .nv.compat                --------------------------
	.section	.nv.compat,"",@"SHT_CUDA_COMPAT_INFO"
	.align	4
        /*0000*/ 	.byte	0x02, 0x09, 0x01, 0x00, 0x02, 0x02, 0x02, 0x00, 0x02, 0x05, 0x05, 0x00, 0x03, 0x07, 0x01, 0x01
        /*0010*/ 	.byte	0x02, 0x03, 0x01, 0x00, 0x02, 0x06, 0x01, 0x00, 0x04, 0x0b, 0x08, 0x00, 0x09, 0x00, 0x00, 0x00
        /*0020*/ 	.byte	0x00, 0x00, 0x00, 0x00


//--------------------- .nv.info._ZN7cutlass13device_kernelINS_4gemm6kernel13GemmUniversalIN4cute5tupleIJiiiiEEENS1_10collective13CollectiveMmaINS1_35MainloopSm100TmaUmmaWarpSpecializedILi5ELi2ELi4ENS5_IJNS4_1CILi1EEENSA_ILi2EEESB_EEEEENS5_IJNSA_ILi64EEENSA_ILi256EEENSA_ILi128EEEEEENS_12float_e5m2_tENS5_IJlSB_lEEESJ_SK_NS4_8TiledMMAINS4_8MMA_AtomIJNS4_10MMA_TraitsINS4_19SM100_MMA_F8F6F4_SSEJSJ_SJ_fSF_SG_NS4_17integral_constantINS4_4UMMA5MajorELSR_0EEESS_NSP_INSQ_7ScaleInELST_0EEESU_EEEEEENS4_6LayoutINS5_IJSB_SB_SB_EEENS5_IJNSA_ILi0EEESZ_SZ_EEEEENS5_IJNS4_10UnderscoreES12_S12_EEEEENS4_23SM90_TMA_LOAD_MULTICASTENS4_14ComposedLayoutINS4_7SwizzleILi3ELi4ELi3EEENS4_18smem_ptr_flag_bitsILi8EEENSX_INS5_IJNSA_ILi8EEESH_EEENS5_IJSH_SB_EEEEEEEvNS4_8identityENS4_13SM90_TMA_LOADES1F_vS1G_EENS_8epilogue10collective18CollectiveEpilogueINS1J_23Sm100TmaWarpSpecializedILi4ELi2ELi32ELb0ELb0EEEJSI_NS5_IJNSX_ISF_SB_EES1O_EEESJ_SK_SJ_SK_NS1J_6fusion15FusionCallbacksIS1N_NS1Q_17LinearCombinationISJ_fSJ_fLNS_15FloatRoundStyleE2EEESI_S1P_JEEENS4_5SM1004TMEM4LOAD26SM100_TMEM_LOAD_16dp32b32xES1H_NS16_INS17_ILi2ELi4ELi3EEES1A_NSX_INS5_IJS1B_SF_EEENS5_IJSF_SB_EEEEEEENS4_39AutoVectorizingCopyWithAssumedAlignmentILi128EEENS4_14SM90_TMA_STOREES24_S26_S26_EEEvvEEEEvNT_6ParamsE --------------------------
	.section	.nv.info._ZN7cutlass13device_kernelINS_4gemm6kernel13GemmUniversalIN4cute5tupleIJiiiiEEENS1_10collective13CollectiveMmaINS1_35MainloopSm100TmaUmmaWarpSpecializedILi5ELi2ELi4ENS5_IJNS4_1CILi1EEENSA_ILi2EEESB_EEEEENS5_IJNSA_ILi64EEENSA_ILi256EEENSA_ILi128EEEEEENS_12float_e5m2_tENS5_IJlSB_lEEESJ_SK_NS4_8TiledMMAINS4_8MMA_AtomIJNS4_10MMA_TraitsINS4_19SM100_MMA_F8F6F4_SSEJSJ_SJ_fSF_SG_NS4_17integral_constantINS4_4UMMA5MajorELSR_0EEESS_NSP_INSQ_7ScaleInELST_0EEESU_EEEEEENS4_6LayoutINS5_IJSB_SB_SB_EEENS5_IJNSA_ILi0EEESZ_SZ_EEEEENS5_IJNS4_10UnderscoreES12_S12_EEEEENS4_23SM90_TMA_LOAD_MULTICASTENS4_14ComposedLayoutINS4_7SwizzleILi3ELi4ELi3EEENS4_18smem_ptr_flag_bitsILi8EEENSX_INS5_IJNSA_ILi8EEESH_EEENS5_IJSH_SB_EEEEEEEvNS4_8identityENS4_13SM90_TMA_LOADES1F_vS1G_EENS_8epilogue10collective18CollectiveEpilogueINS1J_23Sm100TmaWarpSpecializedILi4ELi2ELi32ELb0ELb0EEEJSI_NS5_IJNSX_ISF_SB_EES1O_EEESJ_SK_SJ_SK_NS1J_6fusion15FusionCallbacksIS1N_NS1Q_17LinearCombinationISJ_fSJ_fLNS_15FloatRoundStyleE2EEESI_S1P_JEEENS4_5SM1004TMEM4LOAD26SM100_TMEM_LOAD_16dp32b32xES1H_NS16_INS17_ILi2ELi4ELi3EEES1A_NSX_INS5_IJS1B_SF_EEENS5_IJSF_SB_EEEEEEENS4_39AutoVectorizingCopyWithAssumedAlignmentILi128EEENS4_14SM90_TMA_STOREES24_S26_S26_EEEvvEEEEvNT_6ParamsE,"",@"SHT_CUDA_INFO"
	.sectionflags	@""
	.align	4


	//----- nvinfo : EIATTR_CUDA_API_VERSION
	.align		4
        /*0000*/ 	.byte	0x04, 0x37
        /*0002*/ 	.short	(.L_32 - .L_31)
.L_31:
        /*0004*/ 	.word	0x00000082


	//----- nvinfo : EIATTR_KPARAM_INFO
	.align		4
.L_32:
        /*0008*/ 	.byte	0x04, 0x17
        /*000a*/ 	.short	(.L_34 - .L_33)
.L_33:
        /*000c*/ 	.word	0x00000000
        /*0010*/ 	.short	0x0000
        /*0012*/ 	.short	0x0000
        /*0014*/ 	.byte	0x00, 0xf0, 0x01, 0x20


	//----- nvinfo : EIATTR_AT_ENTRY_FRAGMENTS
	.align		4
.L_34:
        /*0018*/ 	.byte	0x04, 0x4f
        /*001a*/ 	.short	(.L_36 - .L_35)


	//   ....[0]....
.L_35:
        /*001c*/ 	.word	0x00000006


	//----- nvinfo : EIATTR_RESERVED_SMEM_USED
	.align		4
.L_36:
        /*0020*/ 	.byte	0x01, 0x41
	.zero		2


	//----- nvinfo : EIATTR_SPARSE_MMA_MASK
	.align		4
        /*0024*/ 	.byte	0x03, 0x50
        /*0026*/ 	.short	0x0000


	//----- nvinfo : EIATTR_TCGEN05_1CTA_USED
	.align		4
        /*0028*/ 	.byte	0x01, 0x51
	.zero		2


	//----- nvinfo : EIATTR_MAXREG_COUNT
	.align		4
        /*002c*/ 	.byte	0x03, 0x1b
        /*002e*/ 	.short	0x00ff


	//----- nvinfo : EIATTR_NUM_BARRIERS
	.align		4
        /*0030*/ 	.byte	0x02, 0x4c
        /*0032*/ 	.byte	0x07
	.zero		1


	//----- nvinfo : EIATTR_EXTERNS
	.align		4
        /*0034*/ 	.byte	0x04, 0x0f
        /*0036*/ 	.short	(.L_38 - .L_37)


	//   ....[0]....
	.align		4
.L_37:
        /*0038*/ 	.word	index@(__assertfail)


	//----- nvinfo : EIATTR_MERCURY_ISA_VERSION
	.align		4
.L_38:
        /*003c*/ 	.byte	0x03, 0x5f
        /*003e*/ 	.short	0x0101


	//----- nvinfo : EIATTR_INT_WARP_WIDE_INSTR_OFFSETS
	.align		4
        /*0040*/ 	.byte	0x04, 0x31
        /*0042*/ 	.short	(.L_40 - .L_39)


	//   ....[0]....
.L_39:
        /*0044*/ 	.word	0x00003da0


	//   ....[1]....
        /*0048*/ 	.word	0x00003dc0


	//   ....[2]....
        /*004c*/ 	.word	0x00003df0


	//   ....[3]....
        /*0050*/ 	.word	0x00004970


	//   ....[4]....
        /*0054*/ 	.word	0x000049e0


	//   ....[5]....
        /*0058*/ 	.word	0x00004ab0


	//   ....[6]....
        /*005c*/ 	.word	0x00004b30


	//   ....[7]....
        /*0060*/ 	.word	0x00004c20


	//   ....[8]....
        /*0064*/ 	.word	0x00004ca0


	//   ....[9]....
        /*0068*/ 	.word	0x00004d80


	//   ....[10]....
        /*006c*/ 	.word	0x00004e30


	//----- nvinfo : EIATTR_COOP_GROUP_MASK_REGIDS
	.align		4
.L_40:
        /*0070*/ 	.byte	0x04, 0x29
        /*0072*/ 	.short	(.L_42 - .L_41)


	//   ....[0]....
.L_41:
        /*0074*/ 	.word	0xffffffff


	//   ....[1]....
        /*0078*/ 	.word	0xffffffff


	//   ....[2]....
        /*007c*/ 	.word	0xffffffff


	//   ....[3]....
        /*0080*/ 	.word	0xffffffff


	//   ....[4]....
        /*0084*/ 	.word	0xffffffff


	//   ....[5]....
        /*0088*/ 	.word	0xffffffff


	//   ....[6]....
        /*008c*/ 	.word	0xffffffff


	//   ....[7]....
        /*0090*/ 	.word	0xffffffff


	//   ....[8]....
        /*0094*/ 	.word	0xffffffff


	//   ....[9]....
        /*0098*/ 	.word	0xffffffff


	//   ....[10]....
        /*009c*/ 	.word	0xffffffff


	//   ....[11]....
        /*00a0*/ 	.word	0xffffffff


	//   ....[12]....
        /*00a4*/ 	.word	0xffffffff


	//   ....[13]....
        /*00a8*/ 	.word	0xffffffff


	//----- nvinfo : EIATTR_COOP_GROUP_INSTR_OFFSETS
	.align		4
.L_42:
        /*00ac*/ 	.byte	0x04, 0x28
        /*00ae*/ 	.short	(.L_44 - .L_43)


	//   ....[0]....
.L_43:
        /*00b0*/ 	.word	0x00000080


	//   ....[1]....
        /*00b4*/ 	.word	0x000004f0


	//   ....[2]....
        /*00b8*/ 	.word	0x000006c0


	//   ....[3]....
        /*00bc*/ 	.word	0x00000860


	//   ....[4]....
        /*00c0*/ 	.word	0x00000960


	//   ....[5]....
        /*00c4*/ 	.word	0x00000ad0


	//   ....[6]....
        /*00c8*/ 	.word	0x00000c70


	//   ....[7]....
        /*00cc*/ 	.word	0x00000e20


	//   ....[8]....
        /*00d0*/ 	.word	0x00002020


	//   ....[9]....
        /*00d4*/ 	.word	0x00002f90


	//   ....[10]....
        /*00d8*/ 	.word	0x000031a0


	//   ....[11]....
        /*00dc*/ 	.word	0x000031d0


	//   ....[12]....
        /*00e0*/ 	.word	0x00003c80


	//   ....[13]....
        /*00e4*/ 	.word	0x00003eb0


	//----- nvinfo : EIATTR_VRC_CTA_INIT_COUNT
	.align		4
.L_44:
        /*00e8*/ 	.byte	0x02, 0x4a
        /*00ea*/ 	.byte	0x80
	.zero		1


	//----- nvinfo : EIATTR_SYSCALL_OFFSETS
	.align		4
        /*00ec*/ 	.byte	0x04, 0x46
        /*00ee*/ 	.short	(.L_46 - .L_45)


	//   ....[0]....
.L_45:
        /*00f0*/ 	.word	0x00005ac0


	//   ....[1]....
        /*00f4*/ 	.word	0x00005c00


	//   ....[2]....
        /*00f8*/ 	.word	0x00006430


	//   ....[3]....
        /*00fc*/ 	.word	0x000071c0


	//   ....[4]....
        /*0100*/ 	.word	0x00007f10


	//   ....[5]....
        /*0104*/ 	.word	0x00008c90


	//----- nvinfo : EIATTR_MBARRIER_INSTR_OFFSETS
	.align		4
.L_46:
        /*0108*/ 	.byte	0x04, 0x39
        /*010a*/ 	.short	(.L_48 - .L_47)


	//   ....[0]....
.L_47:
        /*010c*/ 	.word	0x00000610
        /*0110*/ 	.word	0x000000ff
        /*0114*/ 	.word	0x00000000
        /*0118*/ 	.short	0x0100
        /*011a*/ 	.byte	0x04
	.zero		1


	//   ....[1]....
        /*011c*/ 	.word	0x00000620
        /*0120*/ 	.word	0x000000ff
        /*0124*/ 	.word	0x00000028
        /*0128*/ 	.short	0x0100
        /*012a*/ 	.byte	0x04
	.zero		1


	//   ....[2]....
        /*012c*/ 	.word	0x00000630
        /*0130*/ 	.word	0x000000ff
        /*0134*/ 	.word	0x00000008
        /*0138*/ 	.short	0x0100
        /*013a*/ 	.byte	0x04
	.zero		1


	//   ....[3]....
        /*013c*/ 	.word	0x00000640
        /*0140*/ 	.word	0x000000ff
        /*0144*/ 	.word	0x00000030
        /*0148*/ 	.short	0x0100
        /*014a*/ 	.byte	0x04
	.zero		1


	//   ....[4]....
        /*014c*/ 	.word	0x00000650
        /*0150*/ 	.word	0x000000ff
        /*0154*/ 	.word	0x00000010
        /*0158*/ 	.short	0x0100
        /*015a*/ 	.byte	0x04
	.zero		1


	//   ....[5]....
        /*015c*/ 	.word	0x00000660
        /*0160*/ 	.word	0x000000ff
        /*0164*/ 	.word	0x00000038
        /*0168*/ 	.short	0x0100
        /*016a*/ 	.byte	0x04
	.zero		1


	//   ....[6]....
        /*016c*/ 	.word	0x00000670
        /*0170*/ 	.word	0x000000ff
        /*0174*/ 	.word	0x00000018
        /*0178*/ 	.short	0x0100
        /*017a*/ 	.byte	0x04
	.zero		1


	//   ....[7]....
        /*017c*/ 	.word	0x00000680
        /*0180*/ 	.word	0x000000ff
        /*0184*/ 	.word	0x00000040
        /*0188*/ 	.short	0x0100
        /*018a*/ 	.byte	0x04
	.zero		1


	//   ....[8]....
        /*018c*/ 	.word	0x00000690
        /*0190*/ 	.word	0x000000ff
        /*0194*/ 	.word	0x00000020
        /*0198*/ 	.short	0x0100
        /*019a*/ 	.byte	0x04
	.zero		1


	//   ....[9]....
        /*019c*/ 	.word	0x000006a0
        /*01a0*/ 	.word	0x000000ff
        /*01a4*/ 	.word	0x00000048
        /*01a8*/ 	.short	0x0100
        /*01aa*/ 	.byte	0x04
	.zero		1


	//   ....[10]....
        /*01ac*/ 	.word	0x000007d0
        /*01b0*/ 	.word	0x000000ff
        /*01b4*/ 	.word	0x00000050
        /*01b8*/ 	.short	0x0100
        /*01ba*/ 	.byte	0x04
	.zero		1


	//   ....[11]....
        /*01bc*/ 	.word	0x000007e0
        /*01c0*/ 	.word	0x000000ff
        /*01c4*/ 	.word	0x00000070
        /*01c8*/ 	.short	0x0100
        /*01ca*/ 	.byte	0x04
	.zero		1


	//   ....[12]....
        /*01cc*/ 	.word	0x000007f0
        /*01d0*/ 	.word	0x000000ff
        /*01d4*/ 	.word	0x00000058
        /*01d8*/ 	.short	0x0100
        /*01da*/ 	.byte	0x04
	.zero		1


	//   ....[13]....
        /*01dc*/ 	.word	0x00000800
        /*01e0*/ 	.word	0x000000ff
        /*01e4*/ 	.word	0x00000078
        /*01e8*/ 	.short	0x0100
        /*01ea*/ 	.byte	0x04
	.zero		1


	//   ....[14]....
        /*01ec*/ 	.word	0x00000810
        /*01f0*/ 	.word	0x000000ff
        /*01f4*/ 	.word	0x00000060
        /*01f8*/ 	.short	0x0100
        /*01fa*/ 	.byte	0x04
	.zero		1


	//   ....[15]....
        /*01fc*/ 	.word	0x00000820
        /*0200*/ 	.word	0x000000ff
        /*0204*/ 	.word	0x00000080
        /*0208*/ 	.short	0x0100
        /*020a*/ 	.byte	0x04
	.zero		1


	//   ....[16]....
        /*020c*/ 	.word	0x00000830
        /*0210*/ 	.word	0x000000ff
        /*0214*/ 	.word	0x00000068
        /*0218*/ 	.short	0x0100
        /*021a*/ 	.byte	0x04
	.zero		1


	//   ....[17]....
        /*021c*/ 	.word	0x00000840
        /*0220*/ 	.word	0x000000ff
        /*0224*/ 	.word	0x00000088
        /*0228*/ 	.short	0x0100
        /*022a*/ 	.byte	0x04
	.zero		1


	//   ....[18]....
        /*022c*/ 	.word	0x00000930
        /*0230*/ 	.word	0x000000ff
        /*0234*/ 	.word	0x00000090
        /*0238*/ 	.short	0x0100
        /*023a*/ 	.byte	0x06
	.zero		1


	//   ....[19]....
        /*023c*/ 	.word	0x00000940
        /*0240*/ 	.word	0x000000ff
        /*0244*/ 	.word	0x00000098
        /*0248*/ 	.short	0x0100
        /*024a*/ 	.byte	0x06
	.zero		1


	//   ....[20]....
        /*024c*/ 	.word	0x00000a80
        /*0250*/ 	.word	0x000000ff
        /*0254*/ 	.word	0x000000a0
        /*0258*/ 	.short	0x0100
        /*025a*/ 	.byte	0x06
	.zero		1


	//   ....[21]....
        /*025c*/ 	.word	0x00000a90
        /*0260*/ 	.word	0x000000ff
        /*0264*/ 	.word	0x000000b0
        /*0268*/ 	.short	0x0100
        /*026a*/ 	.byte	0x06
	.zero		1


	//   ....[22]....
        /*026c*/ 	.word	0x00000aa0
        /*0270*/ 	.word	0x000000ff
        /*0274*/ 	.word	0x000000a8
        /*0278*/ 	.short	0x0100
        /*027a*/ 	.byte	0x06
	.zero		1


	//   ....[23]....
        /*027c*/ 	.word	0x00000ab0
        /*0280*/ 	.word	0x000000ff
        /*0284*/ 	.word	0x000000b8
        /*0288*/ 	.short	0x0100
        /*028a*/ 	.byte	0x06
	.zero		1


	//   ....[24]....
        /*028c*/ 	.word	0x00000be0
        /*0290*/ 	.word	0x000000ff
        /*0294*/ 	.word	0x000000c0
        /*0298*/ 	.short	0x0100
        /*029a*/ 	.byte	0x04
	.zero		1


	//   ....[25]....
        /*029c*/ 	.word	0x00000bf0
        /*02a0*/ 	.word	0x000000ff
        /*02a4*/ 	.word	0x000000e0
        /*02a8*/ 	.short	0x0100
        /*02aa*/ 	.byte	0x04
	.zero		1


	//   ....[26]....
        /*02ac*/ 	.word	0x00000c00
        /*02b0*/ 	.word	0x000000ff
        /*02b4*/ 	.word	0x000000c8
        /*02b8*/ 	.short	0x0100
        /*02ba*/ 	.byte	0x04
	.zero		1


	//   ....[27]....
        /*02bc*/ 	.word	0x00000c10
        /*02c0*/ 	.word	0x000000ff
        /*02c4*/ 	.word	0x000000e8
        /*02c8*/ 	.short	0x0100
        /*02ca*/ 	.byte	0x04
	.zero		1


	//   ....[28]....
        /*02cc*/ 	.word	0x00000c20
        /*02d0*/ 	.word	0x000000ff
        /*02d4*/ 	.word	0x000000d0
        /*02d8*/ 	.short	0x0100
        /*02da*/ 	.byte	0x04
	.zero		1


	//   ....[29]....
        /*02dc*/ 	.word	0x00000c30
        /*02e0*/ 	.word	0x000000ff
        /*02e4*/ 	.word	0x000000f0
        /*02e8*/ 	.short	0x0100
        /*02ea*/ 	.byte	0x04
	.zero		1


	//   ....[30]....
        /*02ec*/ 	.word	0x00000c40
        /*02f0*/ 	.word	0x000000ff
        /*02f4*/ 	.word	0x000000d8
        /*02f8*/ 	.short	0x0100
        /*02fa*/ 	.byte	0x04
	.zero		1


	//   ....[31]....
        /*02fc*/ 	.word	0x00000c50
        /*0300*/ 	.word	0x000000ff
        /*0304*/ 	.word	0x000000f8
        /*0308*/ 	.short	0x0100
        /*030a*/ 	.byte	0x04
	.zero		1


	//   ....[32]....
        /*030c*/ 	.word	0x00000d40
        /*0310*/ 	.word	0x000000ff
        /*0314*/ 	.word	0x00000100
        /*0318*/ 	.short	0x0100
        /*031a*/ 	.byte	0x04
	.zero		1


	//   ....[33]....
        /*031c*/ 	.word	0x00000d50
        /*0320*/ 	.word	0x000000ff
        /*0324*/ 	.word	0x00000110
        /*0328*/ 	.short	0x0100
        /*032a*/ 	.byte	0x04
	.zero		1


	//   ....[34]....
        /*032c*/ 	.word	0x00000d60
        /*0330*/ 	.word	0x000000ff
        /*0334*/ 	.word	0x00000108
        /*0338*/ 	.short	0x0100
        /*033a*/ 	.byte	0x04
	.zero		1


	//   ....[35]....
        /*033c*/ 	.word	0x00000d70
        /*0340*/ 	.word	0x000000ff
        /*0344*/ 	.word	0x00000118
        /*0348*/ 	.short	0x0100
        /*034a*/ 	.byte	0x04
	.zero		1


	//   ....[36]....
        /*034c*/ 	.word	0x000018d0
        /*0350*/ 	.word	0x00000000
        /*0354*/ 	.word	0x00000110
        /*0358*/ 	.short	0x010a
        /*035a*/ 	.byte	0xff
	.zero		1


	//   ....[37]....
        /*035c*/ 	.word	0x000018f0
        /*0360*/ 	.word	0x00000000
        /*0364*/ 	.word	0x00000100
        /*0368*/ 	.short	0x0101
        /*036a*/ 	.byte	0xff
	.zero		1


	//   ....[38]....
        /*036c*/ 	.word	0x000019b0
        /*0370*/ 	.word	0x000000ff
        /*0374*/ 	.word	0x00000028
        /*0378*/ 	.short	0x010a
        /*037a*/ 	.byte	0x04
	.zero		1


	//   ....[39]....
        /*037c*/ 	.word	0x00001a30
        /*0380*/ 	.word	0x000000ff
        /*0384*/ 	.word	0x00000028
        /*0388*/ 	.short	0x010a
        /*038a*/ 	.byte	0x21
	.zero		1


	//   ....[40]....
        /*038c*/ 	.word	0x00001bc0
        /*0390*/ 	.word	0x000000ff
        /*0394*/ 	.word	0x00000028
        /*0398*/ 	.short	0x010a
        /*039a*/ 	.byte	0x08
	.zero		1


	//   ....[41]....
        /*039c*/ 	.word	0x00001ce0
        /*03a0*/ 	.word	0x000000ff
        /*03a4*/ 	.word	0x00000098
        /*03a8*/ 	.short	0x0101
        /*03aa*/ 	.byte	0x07
	.zero		1


	//   ....[42]....
        /*03ac*/ 	.word	0x00001d00
        /*03b0*/ 	.word	0x000000ff
        /*03b4*/ 	.word	0x00000028
        /*03b8*/ 	.short	0x010a
        /*03ba*/ 	.byte	0x04
	.zero		1


	//   ....[43]....
        /*03bc*/ 	.word	0x00001d80
        /*03c0*/ 	.word	0x000000ff
        /*03c4*/ 	.word	0x00000028
        /*03c8*/ 	.short	0x010a
        /*03ca*/ 	.byte	0x11
	.zero		1


	//   ....[44]....
        /*03cc*/ 	.word	0x00001f10
        /*03d0*/ 	.word	0x000000ff
        /*03d4*/ 	.word	0x00000028
        /*03d8*/ 	.short	0x010a
        /*03da*/ 	.byte	0x06
	.zero		1


	//   ....[45]....
        /*03dc*/ 	.word	0x00002050
        /*03e0*/ 	.word	0x00000003
        /*03e4*/ 	.word	0x000000a0
        /*03e8*/ 	.short	0x010a
        /*03ea*/ 	.byte	0xff
	.zero		1


	//   ....[46]....
        /*03ec*/ 	.word	0x000021a0
        /*03f0*/ 	.word	0x00000000
        /*03f4*/ 	.word	0x00000000
        /*03f8*/ 	.short	0x0101
        /*03fa*/ 	.byte	0xff
	.zero		1


	//   ....[47]....
        /*03fc*/ 	.word	0x00002750
        /*0400*/ 	.word	0x000000ff
        /*0404*/ 	.word	0x00000000
        /*0408*/ 	.short	0x010a
        /*040a*/ 	.byte	0x04
	.zero		1


	//   ....[48]....
        /*040c*/ 	.word	0x000027e0
        /*0410*/ 	.word	0x000000ff
        /*0414*/ 	.word	0x00000000
        /*0418*/ 	.short	0x010a
        /*041a*/ 	.byte	0x05
	.zero		1


	//   ....[49]....
        /*041c*/ 	.word	0x00002870
        /*0420*/ 	.word	0x000000ff
        /*0424*/ 	.word	0x00000000
        /*0428*/ 	.short	0x010a
        /*042a*/ 	.byte	0x05
	.zero		1


	//   ....[50]....
        /*042c*/ 	.word	0x00002900
        /*0430*/ 	.word	0x000000ff
        /*0434*/ 	.word	0x00000000
        /*0438*/ 	.short	0x010a
        /*043a*/ 	.byte	0x05
	.zero		1


	//   ....[51]....
        /*043c*/ 	.word	0x000029a0
        /*0440*/ 	.word	0x00000000
        /*0444*/ 	.word	0x00000000
        /*0448*/ 	.short	0x010a
        /*044a*/ 	.byte	0xff
	.zero		1


	//   ....[52]....
        /*044c*/ 	.word	0x00002ae0
        /*0450*/ 	.word	0x00000002
        /*0454*/ 	.word	0x00000100
        /*0458*/ 	.short	0x010a
        /*045a*/ 	.byte	0xff
	.zero		1


	//   ....[53]....
        /*045c*/ 	.word	0x00002b40
        /*0460*/ 	.word	0x00000004
        /*0464*/ 	.word	0x00000000
        /*0468*/ 	.short	0x0101
        /*046a*/ 	.byte	0xff
	.zero		1


	//   ....[54]....
        /*046c*/ 	.word	0x00002b60
        /*0470*/ 	.word	0x000000ff
        /*0474*/ 	.word	0x000000b0
        /*0478*/ 	.short	0x010a
        /*047a*/ 	.byte	0x04
	.zero		1


	//   ....[55]....
        /*047c*/ 	.word	0x00002c80
        /*0480*/ 	.word	0x00000002
        /*0484*/ 	.word	0x000000a0
        /*0488*/ 	.short	0x010a
        /*048a*/ 	.byte	0xff
	.zero		1


	//   ....[56]....
        /*048c*/ 	.word	0x00002d90
        /*0490*/ 	.word	0x00000002
        /*0494*/ 	.word	0x00000000
        /*0498*/ 	.short	0x0101
        /*049a*/ 	.byte	0xff
	.zero		1


	//   ....[57]....
        /*049c*/ 	.word	0x00002e20
        /*04a0*/ 	.word	0x000000ff
        /*04a4*/ 	.word	0x000000b0
        /*04a8*/ 	.short	0x0106
        /*04aa*/ 	.byte	0x04
	.zero		1


	//   ....[58]....
        /*04ac*/ 	.word	0x00002e40
        /*04b0*/ 	.word	0x000000ff
        /*04b4*/ 	.word	0x000000b0
        /*04b8*/ 	.short	0x010a
        /*04ba*/ 	.byte	0x04
	.zero		1


	//   ....[59]....
        /*04bc*/ 	.word	0x00002ed0
        /*04c0*/ 	.word	0x000000ff
        /*04c4*/ 	.word	0x000000b0
        /*04c8*/ 	.short	0x0106
        /*04ca*/ 	.byte	0x07
	.zero		1


	//   ....[60]....
        /*04cc*/ 	.word	0x00002f10
        /*04d0*/ 	.word	0x00000000
        /*04d4*/ 	.word	0x000000b0
        /*04d8*/ 	.short	0x010a
        /*04da*/ 	.byte	0xff
	.zero		1


	//   ....[61]....
        /*04dc*/ 	.word	0x00003470
        /*04e0*/ 	.word	0x00000000
        /*04e4*/ 	.word	0x000000a0
        /*04e8*/ 	.short	0x010a
        /*04ea*/ 	.byte	0xff
	.zero		1


	//   ....[62]....
        /*04ec*/ 	.word	0x00003570
        /*04f0*/ 	.word	0x00000003
        /*04f4*/ 	.word	0x00000000
        /*04f8*/ 	.short	0x0101
        /*04fa*/ 	.byte	0xff
	.zero		1


	//   ....[63]....
        /*04fc*/ 	.word	0x00003580
        /*0500*/ 	.word	0x000000ff
        /*0504*/ 	.word	0x00000000
        /*0508*/ 	.short	0x010a
        /*050a*/ 	.byte	0x04
	.zero		1


	//   ....[64]....
        /*050c*/ 	.word	0x00003600
        /*0510*/ 	.word	0x000000ff
        /*0514*/ 	.word	0x000000e0
        /*0518*/ 	.short	0x010a
        /*051a*/ 	.byte	0x1f
	.zero		1


	//   ....[65]....
        /*051c*/ 	.word	0x000036e0
        /*0520*/ 	.word	0x000000ff
        /*0524*/ 	.word	0x00000000
        /*0528*/ 	.short	0x010a
        /*052a*/ 	.byte	0x05
	.zero		1


	//   ....[66]....
        /*052c*/ 	.word	0x00003820
        /*0530*/ 	.word	0x000000ff
        /*0534*/ 	.word	0x00000000
        /*0538*/ 	.short	0x010a
        /*053a*/ 	.byte	0x04
	.zero		1


	//   ....[67]....
        /*053c*/ 	.word	0x00003ab0
        /*0540*/ 	.word	0x000000ff
        /*0544*/ 	.word	0x00000000
        /*0548*/ 	.short	0x010a
        /*054a*/ 	.byte	0x04
	.zero		1


	//   ....[68]....
        /*054c*/ 	.word	0x00003b40
        /*0550*/ 	.word	0x000000ff
        /*0554*/ 	.word	0x00000000
        /*0558*/ 	.short	0x010a
        /*055a*/ 	.byte	0x05
	.zero		1


	//   ....[69]....
        /*055c*/ 	.word	0x00003bd0
        /*0560*/ 	.word	0x000000ff
        /*0564*/ 	.word	0x00000000
        /*0568*/ 	.short	0x010a
        /*056a*/ 	.byte	0x05
	.zero		1


	//   ....[70]....
        /*056c*/ 	.word	0x00003c60
        /*0570*/ 	.word	0x000000ff
        /*0574*/ 	.word	0x00000000
        /*0578*/ 	.short	0x010a
        /*057a*/ 	.byte	0x04
	.zero		1


	//   ....[71]....
        /*057c*/ 	.word	0x00004170
        /*0580*/ 	.word	0x0000000c
        /*0584*/ 	.word	0x000000a0
        /*0588*/ 	.short	0x010a
        /*058a*/ 	.byte	0xff
	.zero		1


	//   ....[72]....
        /*058c*/ 	.word	0x000042e0
        /*0590*/ 	.word	0x00000000
        /*0594*/ 	.word	0x00000000
        /*0598*/ 	.short	0x0101
        /*059a*/ 	.byte	0xff
	.zero		1


	//   ....[73]....
        /*059c*/ 	.word	0x00004770
        /*05a0*/ 	.word	0x000000ff
        /*05a4*/ 	.word	0x00000098
        /*05a8*/ 	.short	0x010a
        /*05aa*/ 	.byte	0x15
	.zero		1


	//   ....[74]....
        /*05ac*/ 	.word	0x000048f0
        /*05b0*/ 	.word	0x000000ff
        /*05b4*/ 	.word	0x00000070
        /*05b8*/ 	.short	0x010a
        /*05ba*/ 	.byte	0x15
	.zero		1


	//   ....[75]....
        /*05bc*/ 	.word	0x00004a60
        /*05c0*/ 	.word	0x000000ff
        /*05c4*/ 	.word	0x00000050
        /*05c8*/ 	.short	0x010b
        /*05ca*/ 	.byte	0x15
	.zero		1


	//   ....[76]....
        /*05cc*/ 	.word	0x00004a70
        /*05d0*/ 	.word	0x000000ff
        /*05d4*/ 	.word	0x00000000
        /*05d8*/ 	.short	0x0101
        /*05da*/ 	.byte	0x28
	.zero		1


	//   ....[77]....
        /*05dc*/ 	.word	0x00004a80
        /*05e0*/ 	.word	0x000000ff
        /*05e4*/ 	.word	0x00000078
        /*05e8*/ 	.short	0x010a
        /*05ea*/ 	.byte	0x15
	.zero		1


	//   ....[78]....
        /*05ec*/ 	.word	0x00004bd0
        /*05f0*/ 	.word	0x000000ff
        /*05f4*/ 	.word	0x00000058
        /*05f8*/ 	.short	0x010b
        /*05fa*/ 	.byte	0x15
	.zero		1


	//   ....[79]....
        /*05fc*/ 	.word	0x00004be0
        /*0600*/ 	.word	0x000000ff
        /*0604*/ 	.word	0x00000000
        /*0608*/ 	.short	0x0101
        /*060a*/ 	.byte	0x27
	.zero		1


	//   ....[80]....
        /*060c*/ 	.word	0x00004bf0
        /*0610*/ 	.word	0x000000ff
        /*0614*/ 	.word	0x00000080
        /*0618*/ 	.short	0x010a
        /*061a*/ 	.byte	0x15
	.zero		1


	//   ....[81]....
        /*061c*/ 	.word	0x00004d30
        /*0620*/ 	.word	0x000000ff
        /*0624*/ 	.word	0x00000060
        /*0628*/ 	.short	0x010b
        /*062a*/ 	.byte	0x15
	.zero		1


	//   ....[82]....
        /*062c*/ 	.word	0x00004d40
        /*0630*/ 	.word	0x000000ff
        /*0634*/ 	.word	0x00000000
        /*0638*/ 	.short	0x0101
        /*063a*/ 	.byte	0x26
	.zero		1


	//   ....[83]....
        /*063c*/ 	.word	0x00004d50
        /*0640*/ 	.word	0x000000ff
        /*0644*/ 	.word	0x00000088
        /*0648*/ 	.short	0x010a
        /*064a*/ 	.byte	0x15
	.zero		1


	//   ....[84]....
        /*064c*/ 	.word	0x00004f40
        /*0650*/ 	.word	0x000000ff
        /*0654*/ 	.word	0x00000068
        /*0658*/ 	.short	0x010b
        /*065a*/ 	.byte	0x15
	.zero		1


	//   ....[85]....
        /*065c*/ 	.word	0x00004f50
        /*0660*/ 	.word	0x000000ff
        /*0664*/ 	.word	0x00000000
        /*0668*/ 	.short	0x0101
        /*066a*/ 	.byte	0x25
	.zero		1


	//   ....[86]....
        /*066c*/ 	.word	0x00004f80
        /*0670*/ 	.word	0x000000ff
        /*0674*/ 	.word	0x00000070
        /*0678*/ 	.short	0x010a
        /*067a*/ 	.byte	0x15
	.zero		1


	//   ....[87]....
        /*067c*/ 	.word	0x00004fa0
        /*0680*/ 	.word	0x000000ff
        /*0684*/ 	.word	0x00000078
        /*0688*/ 	.short	0x010a
        /*068a*/ 	.byte	0x15
	.zero		1


	//   ....[88]....
        /*068c*/ 	.word	0x00004fc0
        /*0690*/ 	.word	0x000000ff
        /*0694*/ 	.word	0x00000080
        /*0698*/ 	.short	0x010a
        /*069a*/ 	.byte	0x15
	.zero		1


	//   ....[89]....
        /*069c*/ 	.word	0x00005000
        /*06a0*/ 	.word	0x00000000
        /*06a4*/ 	.word	0x00000088
        /*06a8*/ 	.short	0x010a
        /*06aa*/ 	.byte	0xff
	.zero		1


	//   ....[90]....
        /*06ac*/ 	.word	0x00005350
        /*06b0*/ 	.word	0x00000003
        /*06b4*/ 	.word	0x000000a0
        /*06b8*/ 	.short	0x010a
        /*06ba*/ 	.byte	0xff
	.zero		1


	//   ....[91]....
        /*06bc*/ 	.word	0x000054d0
        /*06c0*/ 	.word	0x00000000
        /*06c4*/ 	.word	0x00000000
        /*06c8*/ 	.short	0x0101
        /*06ca*/ 	.byte	0xff
	.zero		1


	//   ....[92]....
        /*06cc*/ 	.word	0x00006020
        /*06d0*/ 	.word	0x00000002
        /*06d4*/ 	.word	0x00000050
        /*06d8*/ 	.short	0x010a
        /*06da*/ 	.byte	0xff
	.zero		1


	//   ....[93]....
        /*06dc*/ 	.word	0x00006090
        /*06e0*/ 	.word	0x00000047
        /*06e4*/ 	.word	0x000000c0
        /*06e8*/ 	.short	0x010a
        /*06ea*/ 	.byte	0xff
	.zero		1


	//   ....[94]....
        /*06ec*/ 	.word	0x00006180
        /*06f0*/ 	.word	0x00000002
        /*06f4*/ 	.word	0x00000050
        /*06f8*/ 	.short	0x010a
        /*06fa*/ 	.byte	0xff
	.zero		1


	//   ....[95]....
        /*06fc*/ 	.word	0x00006290
        /*0700*/ 	.word	0x00000000
        /*0704*/ 	.word	0x00000000
        /*0708*/ 	.short	0x0101
        /*070a*/ 	.byte	0xff
	.zero		1


	//   ....[96]....
        /*070c*/ 	.word	0x00006310
        /*0710*/ 	.word	0x00000047
        /*0714*/ 	.word	0x000000c0
        /*0718*/ 	.short	0x010a
        /*071a*/ 	.byte	0xff
	.zero		1


	//   ....[97]....
        /*071c*/ 	.word	0x00006e60
        /*0720*/ 	.word	0x00000070
        /*0724*/ 	.word	0x00000050
        /*0728*/ 	.short	0x010a
        /*072a*/ 	.byte	0xff
	.zero		1


	//   ....[98]....
        /*072c*/ 	.word	0x00006f30
        /*0730*/ 	.word	0x00000070
        /*0734*/ 	.word	0x00000050
        /*0738*/ 	.short	0x010a
        /*073a*/ 	.byte	0xff
	.zero		1


	//   ....[99]....
        /*073c*/ 	.word	0x00007040
        /*0740*/ 	.word	0x00000000
        /*0744*/ 	.word	0x00000000
        /*0748*/ 	.short	0x0101
        /*074a*/ 	.byte	0xff
	.zero		1


	//   ....[100]....
        /*074c*/ 	.word	0x00007bb0
        /*0750*/ 	.word	0x00000070
        /*0754*/ 	.word	0x00000050
        /*0758*/ 	.short	0x010a
        /*075a*/ 	.byte	0xff
	.zero		1


	//   ....[101]....
        /*075c*/ 	.word	0x00007c80
        /*0760*/ 	.word	0x00000070
        /*0764*/ 	.word	0x00000050
        /*0768*/ 	.short	0x010a
        /*076a*/ 	.byte	0xff
	.zero		1


	//   ....[102]....
        /*076c*/ 	.word	0x00007d90
        /*0770*/ 	.word	0x00000000
        /*0774*/ 	.word	0x00000000
        /*0778*/ 	.short	0x0101
        /*077a*/ 	.byte	0xff
	.zero		1


	//   ....[103]....
        /*077c*/ 	.word	0x00008930
        /*0780*/ 	.word	0x00000066
        /*0784*/ 	.word	0x00000050
        /*0788*/ 	.short	0x010a
        /*078a*/ 	.byte	0xff
	.zero		1


	//   ....[104]....
        /*078c*/ 	.word	0x00008a00
        /*0790*/ 	.word	0x00000066
        /*0794*/ 	.word	0x00000050
        /*0798*/ 	.short	0x010a
        /*079a*/ 	.byte	0xff
	.zero		1


	//   ....[105]....
        /*079c*/ 	.word	0x00008b10
        /*07a0*/ 	.word	0x00000000
        /*07a4*/ 	.word	0x00000000
        /*07a8*/ 	.short	0x0101
        /*07aa*/ 	.byte	0xff
	.zero		1


	//   ....[106]....
        /*07ac*/ 	.word	0x00008fa0
        /*07b0*/ 	.word	0x000000ff
        /*07b4*/ 	.word	0x00000000
        /*07b8*/ 	.short	0x0101
        /*07ba*/ 	.byte	0x04
	.zero		1


	//   ....[107]....
        /*07bc*/ 	.word	0x000097b0
        /*07c0*/ 	.word	0x00000000
        /*07c4*/ 	.word	0x00000110
        /*07c8*/ 	.short	0x010a
        /*07ca*/ 	.byte	0xff
	.zero		1


	//   ....[108]....
        /*07cc*/ 	.word	0x00009810
        /*07d0*/ 	.word	0x00000000
        /*07d4*/ 	.word	0x00000028
        /*07d8*/ 	.short	0x010a
        /*07da*/ 	.byte	0xff
	.zero		1


	//   ....[109]....
        /*07dc*/ 	.word	0x00009870
        /*07e0*/ 	.word	0x00000000
        /*07e4*/ 	.word	0x00000028
        /*07e8*/ 	.short	0x010a
        /*07ea*/ 	.byte	0xff
	.zero		1


	//   ....[110]....
        /*07ec*/ 	.word	0x000098c0
        /*07f0*/ 	.word	0x00000003
        /*07f4*/ 	.word	0x000000a0
        /*07f8*/ 	.short	0x010a
        /*07fa*/ 	.byte	0xff
	.zero		1


	//   ....[111]....
        /*07fc*/ 	.word	0x00009920
        /*0800*/ 	.word	0x00000000
        /*0804*/ 	.word	0x00000000
        /*0808*/ 	.short	0x010a
        /*080a*/ 	.byte	0xff
	.zero		1


	//   ....[112]....
        /*080c*/ 	.word	0x00009980
        /*0810*/ 	.word	0x00000000
        /*0814*/ 	.word	0x00000000
        /*0818*/ 	.short	0x010a
        /*081a*/ 	.byte	0xff
	.zero		1


	//   ....[113]....
        /*081c*/ 	.word	0x000099e0
        /*0820*/ 	.word	0x00000000
        /*0824*/ 	.word	0x00000000
        /*0828*/ 	.short	0x010a
        /*082a*/ 	.byte	0xff
	.zero		1


	//   ....[114]....
        /*082c*/ 	.word	0x00009a40
        /*0830*/ 	.word	0x00000000
        /*0834*/ 	.word	0x00000000
        /*0838*/ 	.short	0x010a
        /*083a*/ 	.byte	0xff
	.zero		1


	//   ....[115]....
        /*083c*/ 	.word	0x00009a90
        /*0840*/ 	.word	0x00000002
        /*0844*/ 	.word	0x00000100
        /*0848*/ 	.short	0x010a
        /*084a*/ 	.byte	0xff
	.zero		1


	//   ....[116]....
        /*084c*/ 	.word	0x00009af0
        /*0850*/ 	.word	0x00000002
        /*0854*/ 	.word	0x000000b0
        /*0858*/ 	.short	0x010a
        /*085a*/ 	.byte	0xff
	.zero		1


	//   ....[117]....
        /*085c*/ 	.word	0x00009b40
        /*0860*/ 	.word	0x00000002
        /*0864*/ 	.word	0x000000a0
        /*0868*/ 	.short	0x010a
        /*086a*/ 	.byte	0xff
	.zero		1


	//   ....[118]....
        /*086c*/ 	.word	0x00009ba0
        /*0870*/ 	.word	0x00000000
        /*0874*/ 	.word	0x000000b0
        /*0878*/ 	.short	0x010a
        /*087a*/ 	.byte	0xff
	.zero		1


	//   ....[119]....
        /*087c*/ 	.word	0x00009bf0
        /*0880*/ 	.word	0x00000000
        /*0884*/ 	.word	0x000000a0
        /*0888*/ 	.short	0x010a
        /*088a*/ 	.byte	0xff
	.zero		1


	//   ....[120]....
        /*088c*/ 	.word	0x00009c50
        /*0890*/ 	.word	0x00000003
        /*0894*/ 	.word	0x000000e0
        /*0898*/ 	.short	0x010a
        /*089a*/ 	.byte	0xff
	.zero		1


	//   ....[121]....
        /*089c*/ 	.word	0x00009cb0
        /*08a0*/ 	.word	0x00000000
        /*08a4*/ 	.word	0x00000000
        /*08a8*/ 	.short	0x010a
        /*08aa*/ 	.byte	0xff
	.zero		1


	//   ....[122]....
        /*08ac*/ 	.word	0x00009d10
        /*08b0*/ 	.word	0x00000000
        /*08b4*/ 	.word	0x00000000
        /*08b8*/ 	.short	0x010a
        /*08ba*/ 	.byte	0xff
	.zero		1


	//   ....[123]....
        /*08bc*/ 	.word	0x00009d70
        /*08c0*/ 	.word	0x00000000
        /*08c4*/ 	.word	0x00000000
        /*08c8*/ 	.short	0x010a
        /*08ca*/ 	.byte	0xff
	.zero		1


	//   ....[124]....
        /*08cc*/ 	.word	0x00009dd0
        /*08d0*/ 	.word	0x00000000
        /*08d4*/ 	.word	0x00000000
        /*08d8*/ 	.short	0x010a
        /*08da*/ 	.byte	0xff
	.zero		1


	//   ....[125]....
        /*08dc*/ 	.word	0x00009e30
        /*08e0*/ 	.word	0x00000000
        /*08e4*/ 	.word	0x00000000
        /*08e8*/ 	.short	0x010a
        /*08ea*/ 	.byte	0xff
	.zero		1


	//   ....[126]....
        /*08ec*/ 	.word	0x00009e80
        /*08f0*/ 	.word	0x0000000c
        /*08f4*/ 	.word	0x000000a0
        /*08f8*/ 	.short	0x010a
        /*08fa*/ 	.byte	0xff
	.zero		1


	//   ....[127]....
        /*08fc*/ 	.word	0x00009ee0
        /*0900*/ 	.word	0x00000000
        /*0904*/ 	.word	0x00000098
        /*0908*/ 	.short	0x010a
        /*090a*/ 	.byte	0xff
	.zero		1


	//   ....[128]....
        /*090c*/ 	.word	0x00009f40
        /*0910*/ 	.word	0x00000000
        /*0914*/ 	.word	0x00000070
        /*0918*/ 	.short	0x010a
        /*091a*/ 	.byte	0xff
	.zero		1


	//   ....[129]....
        /*091c*/ 	.word	0x00009fa0
        /*0920*/ 	.word	0x00000000
        /*0924*/ 	.word	0x00000078
        /*0928*/ 	.short	0x010a
        /*092a*/ 	.byte	0xff
	.zero		1


	//   ....[130]....
        /*092c*/ 	.word	0x0000a000
        /*0930*/ 	.word	0x00000000
        /*0934*/ 	.word	0x00000080
        /*0938*/ 	.short	0x010a
        /*093a*/ 	.byte	0xff
	.zero		1


	//   ....[131]....
        /*093c*/ 	.word	0x0000a060
        /*0940*/ 	.word	0x00000000
        /*0944*/ 	.word	0x00000088
        /*0948*/ 	.short	0x010a
        /*094a*/ 	.byte	0xff
	.zero		1


	//   ....[132]....
        /*094c*/ 	.word	0x0000a0c0
        /*0950*/ 	.word	0x00000000
        /*0954*/ 	.word	0x00000070
        /*0958*/ 	.short	0x010a
        /*095a*/ 	.byte	0xff
	.zero		1


	//   ....[133]....
        /*095c*/ 	.word	0x0000a120
        /*0960*/ 	.word	0x00000000
        /*0964*/ 	.word	0x00000078
        /*0968*/ 	.short	0x010a
        /*096a*/ 	.byte	0xff
	.zero		1


	//   ....[134]....
        /*096c*/ 	.word	0x0000a180
        /*0970*/ 	.word	0x00000000
        /*0974*/ 	.word	0x00000080
        /*0978*/ 	.short	0x010a
        /*097a*/ 	.byte	0xff
	.zero		1


	//   ....[135]....
        /*097c*/ 	.word	0x0000a1d0
        /*0980*/ 	.word	0x00000003
        /*0984*/ 	.word	0x000000a0
        /*0988*/ 	.short	0x010a
        /*098a*/ 	.byte	0xff
	.zero		1


	//   ....[136]....
        /*098c*/ 	.word	0x0000a220
        /*0990*/ 	.word	0x00000002
        /*0994*/ 	.word	0x00000050
        /*0998*/ 	.short	0x010a
        /*099a*/ 	.byte	0xff
	.zero		1


	//   ....[137]....
        /*099c*/ 	.word	0x0000a270
        /*09a0*/ 	.word	0x00000047
        /*09a4*/ 	.word	0x000000c0
        /*09a8*/ 	.short	0x010a
        /*09aa*/ 	.byte	0xff
	.zero		1


	//   ....[138]....
        /*09ac*/ 	.word	0x0000a2c0
        /*09b0*/ 	.word	0x00000070
        /*09b4*/ 	.word	0x00000050
        /*09b8*/ 	.short	0x010a
        /*09ba*/ 	.byte	0xff
	.zero		1


	//   ....[139]....
        /*09bc*/ 	.word	0x0000a310
        /*09c0*/ 	.word	0x00000070
        /*09c4*/ 	.word	0x00000050
        /*09c8*/ 	.short	0x010a
        /*09ca*/ 	.byte	0xff
	.zero		1


	//   ....[140]....
        /*09cc*/ 	.word	0x0000a360
        /*09d0*/ 	.word	0x00000066
        /*09d4*/ 	.word	0x00000050
        /*09d8*/ 	.short	0x010a
        /*09da*/ 	.byte	0xff
	.zero		1


	//----- nvinfo : EIATTR_NUM_MBARRIERS
	.align		4
.L_48:
        /*09dc*/ 	.byte	0x03, 0x38
        /*09de*/ 	.short	0x0024


	//----- nvinfo : EIATTR_EXIT_INSTR_OFFSETS
	.align		4
        /*09e0*/ 	.byte	0x04, 0x1c
        /*09e2*/ 	.short	(.L_50 - .L_49)


	//   ....[0]....
.L_49:
        /*09e4*/ 	.word	0x000029d0


	//   ....[1]....
        /*09e8*/ 	.word	0x00002ee0


	//   ....[2]....
        /*09ec*/ 	.word	0x00002f40


	//   ....[3]....
        /*09f0*/ 	.word	0x00003ec0


	//   ....[4]....
        /*09f4*/ 	.word	0x00005030


	//   ....[5]....
        /*09f8*/ 	.word	0x00005070


	//   ....[6]....
        /*09fc*/ 	.word	0x000097a0


	//----- nvinfo : EIATTR_MAX_THREADS
	.align		4
.L_50:
        /*0a00*/ 	.byte	0x04, 0x05
        /*0a02*/ 	.short	(.L_52 - .L_51)
.L_51:
        /*0a04*/ 	.word	0x00000100
        /*0a08*/ 	.word	0x00000001
        /*0a0c*/ 	.word	0x00000001


	//----- nvinfo : EIATTR_CRS_STACK_SIZE
	.align		4
.L_52:
        /*0a10*/ 	.byte	0x04, 0x1e
        /*0a12*/ 	.short	(.L_54 - .L_53)
.L_53:
        /*0a14*/ 	.word	0x00000000


	//----- nvinfo : EIATTR_CBANK_PARAM_SIZE
	.align		4
.L_54:
        /*0a18*/ 	.byte	0x03, 0x19
        /*0a1a*/ 	.short	0x0800


	//----- nvinfo : EIATTR_PARAM_CBANK
	.align		4
        /*0a1c*/ 	.byte	0x04, 0x0a
        /*0a1e*/ 	.short	(.L_56 - .L_55)
	.align		4
.L_55:
        /*0a20*/ 	.word	index@(.nv.constant0._ZN7cutlass13device_kernelINS_4gemm6kernel13GemmUniversalIN4cute5tupleIJiiiiEEENS1_10collective13CollectiveMmaINS1_35MainloopSm100TmaUmmaWarpSpecializedILi5ELi2ELi4ENS5_IJNS4_1CILi1EEENSA_ILi2EEESB_EEEEENS5_IJNSA_ILi64EEENSA_ILi256EEENSA_ILi128EEEEEENS_12float_e5m2_tENS5_IJlSB_lEEESJ_SK_NS4_8TiledMMAINS4_8MMA_AtomIJNS4_10MMA_TraitsINS4_19SM100_MMA_F8F6F4_SSEJSJ_SJ_fSF_SG_NS4_17integral_constantINS4_4UMMA5MajorELSR_0EEESS_NSP_INSQ_7ScaleInELST_0EEESU_EEEEEENS4_6LayoutINS5_IJSB_SB_SB_EEENS5_IJNSA_ILi0EEESZ_SZ_EEEEENS5_IJNS4_10UnderscoreES12_S12_EEEEENS4_23SM90_TMA_LOAD_MULTICASTENS4_14ComposedLayoutINS4_7SwizzleILi3ELi4ELi3EEENS4_18smem_ptr_flag_bitsILi8EEENSX_INS5_IJNSA_ILi8EEESH_EEENS5_IJSH_SB_EEEEEEEvNS4_8identityENS4_13SM90_TMA_LOADES1F_vS1G_EENS_8epilogue10collective18CollectiveEpilogueINS1J_23Sm100TmaWarpSpecializedILi4ELi2ELi32ELb0ELb0EEEJSI_NS5_IJNSX_ISF_SB_EES1O_EEESJ_SK_SJ_SK_NS1J_6fusion15FusionCallbacksIS1N_NS1Q_17LinearCombinationISJ_fSJ_fLNS_15FloatRoundStyleE2EEESI_S1P_JEEENS4_5SM1004TMEM4LOAD26SM100_TMEM_LOAD_16dp32b32xES1H_NS16_INS17_ILi2ELi4ELi3EEES1A_NSX_INS5_IJS1B_SF_EEENS5_IJSF_SB_EEEEEEENS4_39AutoVectorizingCopyWithAssumedAlignmentILi128EEENS4_14SM90_TMA_STOREES24_S26_S26_EEEvvEEEEvNT_6ParamsE)
        /*0a24*/ 	.short	0x0380
        /*0a26*/ 	.short	0x0800


	//----- nvinfo : EIATTR_SW_WAR
	.align		4
.L_56:
        /*0a28*/ 	.byte	0x04, 0x36
        /*0a2a*/ 	.short	(.L_58 - .L_57)
.L_57:
        /*0a2c*/ 	.word	0x00000008
.L_58:


//--------------------- .nv.callgraph             --------------------------
	.section	.nv.callgraph,"",@"SHT_CUDA_CALLGRAPH"
	.align	4
	.sectionentsize	8
	.align		4
        /*0000*/ 	.word	0x00000000
	.align		4
        /*0004*/ 	.word	0xffffffff
	.align		4
        /*0008*/ 	.word	index@(_ZN7cutlass13device_kernelINS_4gemm6kernel13GemmUniversalIN4cute5tupleIJiiiiEEENS1_10collective13CollectiveMmaINS1_35MainloopSm100TmaUmmaWarpSpecializedILi5ELi2ELi4ENS5_IJNS4_1CILi1EEENSA_ILi2EEESB_EEEEENS5_IJNSA_ILi64EEENSA_ILi256EEENSA_ILi128EEEEEENS_12float_e5m2_tENS5_IJlSB_lEEESJ_SK_NS4_8TiledMMAINS4_8MMA_AtomIJNS4_10MMA_TraitsINS4_19SM100_MMA_F8F6F4_SSEJSJ_SJ_fSF_SG_NS4_17integral_constantINS4_4UMMA5MajorELSR_0EEESS_NSP_INSQ_7ScaleInELST_0EEESU_EEEEEENS4_6LayoutINS5_IJSB_SB_SB_EEENS5_IJNSA_ILi0EEESZ_SZ_EEEEENS5_IJNS4_10UnderscoreES12_S12_EEEEENS4_23SM90_TMA_LOAD_MULTICASTENS4_14ComposedLayoutINS4_7SwizzleILi3ELi4ELi3EEENS4_18smem_ptr_flag_bitsILi8EEENSX_INS5_IJNSA_ILi8EEESH_EEENS5_IJSH_SB_EEEEEEEvNS4_8identityENS4_13SM90_TMA_LOADES1F_vS1G_EENS_8epilogue10collective18CollectiveEpilogueINS1J_23Sm100TmaWarpSpecializedILi4ELi2ELi32ELb0ELb0EEEJSI_NS5_IJNSX_ISF_SB_EES1O_EEESJ_SK_SJ_SK_NS1J_6fusion15FusionCallbacksIS1N_NS1Q_17LinearCombinationISJ_fSJ_fLNS_15FloatRoundStyleE2EEESI_S1P_JEEENS4_5SM1004TMEM4LOAD26SM100_TMEM_LOAD_16dp32b32xES1H_NS16_INS17_ILi2ELi4ELi3EEES1A_NSX_INS5_IJS1B_SF_EEENS5_IJSF_SB_EEEEEEENS4_39AutoVectorizingCopyWithAssumedAlignmentILi128EEENS4_14SM90_TMA_STOREES24_S26_S26_EEEvvEEEEvNT_6ParamsE)
	.align		4
        /*000c*/ 	.word	index@(__assertfail)
	.align		4
        /*0010*/ 	.word	0x00000000
	.align		4
        /*0014*/ 	.word	0xfffffffe
	.align		4
        /*0018*/ 	.word	0x00000000
	.align		4
        /*001c*/ 	.word	0xfffffffd
	.align		4
        /*0020*/ 	.word	0x00000000
	.align		4
        /*0024*/ 	.word	0xfffffffc


//--------------------- .nv.constant4             --------------------------
	.section	.nv.constant4,"a",@progbits
	.align	8
	.align		8
.nv.constant4:
        /*0000*/ 	.dword	__assertfail
	.align		8
        /*0008*/ 	.dword	__unnamed_1
	.align		8
        /*0010*/ 	.dword	__unnamed_2
	.align		8
        /*0018*/ 	.dword	__unnamed_3
	.align		8
        /*0020*/ 	.dword	_ZN40_INTERNAL_79d34dd1_4_k_cu_5f7cca39_343614cuda3std3__45__cpo5beginE
	.align		8
        /*0028*/ 	.dword	_ZN40_INTERNAL_79d34dd1_4_k_cu_5f7cca39_343614cuda3std3__45__cpo3endE
	.align		8
        /*0030*/ 	.dword	_ZN40_INTERNAL_79d34dd1_4_k_cu_5f7cca39_343614cuda3std3__45__cpo6cbeginE
	.align		8
        /*0038*/ 	.dword	_ZN40_INTERNAL_79d34dd1_4_k_cu_5f7cca39_343614cuda3std3__45__cpo4cendE
	.align		8
        /*0040*/ 	.dword	_ZN40_INTERNAL_79d34dd1_4_k_cu_5f7cca39_343614cuda3std3__442_GLOBAL__N__79d34dd1_4_k_cu_5f7cca39_343616ignoreE
	.align		8
        /*0048*/ 	.dword	_ZN40_INTERNAL_79d34dd1_4_k_cu_5f7cca39_343614cuda3std3__419piecewise_constructE
	.align		8
        /*0050*/ 	.dword	_ZN40_INTERNAL_79d34dd1_4_k_cu_5f7cca39_343614cuda3std3__48in_placeE
	.align		8
        /*0058*/ 	.dword	_ZN40_INTERNAL_79d34dd1_4_k_cu_5f7cca39_343614cuda3std6ranges3__45__cpo4swapE
	.align		8
        /*0060*/ 	.dword	_ZN40_INTERNAL_79d34dd1_4_k_cu_5f7cca39_343614cuda3std6ranges3__45__cpo9iter_moveE
	.align		8
        /*0068*/ 	.dword	_ZN40_INTERNAL_79d34dd1_4_k_cu_5f7cca39_343614cute7productE
	.align		8
        /*0070*/ 	.dword	_ZN40_INTERNAL_79d34dd1_4_k_cu_5f7cca39_343614cute1_E
	.align		8
        /*0078*/ 	.dword	$str$25
	.align		8
        /*0080*/ 	.dword	$str$26
	.align		8
        /*0088*/ 	.dword	$str$27
	.align		8
        /*0090*/ 	.dword	$str$28


//--------------------- .text._ZN7cutlass13device_kernelINS_4gemm6kernel13GemmUniversalIN4cute5tupleIJiiiiEEENS1_10collective13CollectiveMmaINS1_35MainloopSm100TmaUmmaWarpSpecializedILi5ELi2ELi4ENS5_IJNS4_1CILi1EEENSA_ILi2EEESB_EEEEENS5_IJNSA_ILi64EEENSA_ILi256EEENSA_ILi128EEEEEENS_12float_e5m2_tENS5_IJlSB_lEEESJ_SK_NS4_8TiledMMAINS4_8MMA_AtomIJNS4_10MMA_TraitsINS4_19SM100_MMA_F8F6F4_SSEJSJ_SJ_fSF_SG_NS4_17integral_constantINS4_4UMMA5MajorELSR_0EEESS_NSP_INSQ_7ScaleInELST_0EEESU_EEEEEENS4_6LayoutINS5_IJSB_SB_SB_EEENS5_IJNSA_ILi0EEESZ_SZ_EEEEENS5_IJNS4_10UnderscoreES12_S12_EEEEENS4_23SM90_TMA_LOAD_MULTICASTENS4_14ComposedLayoutINS4_7SwizzleILi3ELi4ELi3EEENS4_18smem_ptr_flag_bitsILi8EEENSX_INS5_IJNSA_ILi8EEESH_EEENS5_IJSH_SB_EEEEEEEvNS4_8identityENS4_13SM90_TMA_LOADES1F_vS1G_EENS_8epilogue10collective18CollectiveEpilogueINS1J_23Sm100TmaWarpSpecializedILi4ELi2ELi32ELb0ELb0EEEJSI_NS5_IJNSX_ISF_SB_EES1O_EEESJ_SK_SJ_SK_NS1J_6fusion15FusionCallbacksIS1N_NS1Q_17LinearCombinationISJ_fSJ_fLNS_15FloatRoundStyleE2EEESI_S1P_JEEENS4_5SM1004TMEM4LOAD26SM100_TMEM_LOAD_16dp32b32xES1H_NS16_INS17_ILi2ELi4ELi3EEES1A_NSX_INS5_IJS1B_SF_EEENS5_IJSF_SB_EEEEEEENS4_39AutoVectorizingCopyWithAssumedAlignmentILi128EEENS4_14SM90_TMA_STOREES24_S26_S26_EEEvvEEEEvNT_6ParamsE --------------------------
	.section	.text._ZN7cutlass13device_kernelINS_4gemm6kernel13GemmUniversalIN4cute5tupleIJiiiiEEENS1_10collective13CollectiveMmaINS1_35MainloopSm100TmaUmmaWarpSpecializedILi5ELi2ELi4ENS5_IJNS4_1CILi1EEENSA_ILi2EEESB_EEEEENS5_IJNSA_ILi64EEENSA_ILi256EEENSA_ILi128EEEEEENS_12float_e5m2_tENS5_IJlSB_lEEESJ_SK_NS4_8TiledMMAINS4_8MMA_AtomIJNS4_10MMA_TraitsINS4_19SM100_MMA_F8F6F4_SSEJSJ_SJ_fSF_SG_NS4_17integral_constantINS4_4UMMA5MajorELSR_0EEESS_NSP_INSQ_7ScaleInELST_0EEESU_EEEEEENS4_6LayoutINS5_IJSB_SB_SB_EEENS5_IJNSA_ILi0EEESZ_SZ_EEEEENS5_IJNS4_10UnderscoreES12_S12_EEEEENS4_23SM90_TMA_LOAD_MULTICASTENS4_14ComposedLayoutINS4_7SwizzleILi3ELi4ELi3EEENS4_18smem_ptr_flag_bitsILi8EEENSX_INS5_IJNSA_ILi8EEESH_EEENS5_IJSH_SB_EEEEEEEvNS4_8identityENS4_13SM90_TMA_LOADES1F_vS1G_EENS_8epilogue10collective18CollectiveEpilogueINS1J_23Sm100TmaWarpSpecializedILi4ELi2ELi32ELb0ELb0EEEJSI_NS5_IJNSX_ISF_SB_EES1O_EEESJ_SK_SJ_SK_NS1J_6fusion15FusionCallbacksIS1N_NS1Q_17LinearCombinationISJ_fSJ_fLNS_15FloatRoundStyleE2EEESI_S1P_JEEENS4_5SM1004TMEM4LOAD26SM100_TMEM_LOAD_16dp32b32xES1H_NS16_INS17_ILi2ELi4ELi3EEES1A_NSX_INS5_IJS1B_SF_EEENS5_IJSF_SB_EEEEEEENS4_39AutoVectorizingCopyWithAssumedAlignmentILi128EEENS4_14SM90_TMA_STOREES24_S26_S26_EEEvvEEEEvNT_6ParamsE,"ax",@progbits
	.align	128
.text._ZN7cutlass13device_kernelINS_4gemm6kernel13GemmUniversalIN4cute5tupleIJiiiiEEENS1_10collective13CollectiveMmaINS1_35MainloopSm100TmaUmmaWarpSpecializedILi5ELi2ELi4ENS5_IJNS4_1CILi1EEENSA_ILi2EEESB_EEEEENS5_IJNSA_ILi64EEENSA_ILi256EEENSA_ILi128EEEEEENS_12float_e5m2_tENS5_IJlSB_lEEESJ_SK_NS4_8TiledMMAINS4_8MMA_AtomIJNS4_10MMA_TraitsINS4_19SM100_MMA_F8F6F4_SSEJSJ_SJ_fSF_SG_NS4_17integral_constantINS4_4UMMA5MajorELSR_0EEESS_NSP_INSQ_7ScaleInELST_0EEESU_EEEEEENS4_6LayoutINS5_IJSB_SB_SB_EEENS5_IJNSA_ILi0EEESZ_SZ_EEEEENS5_IJNS4_10UnderscoreES12_S12_EEEEENS4_23SM90_TMA_LOAD_MULTICASTENS4_14ComposedLayoutINS4_7SwizzleILi3ELi4ELi3EEENS4_18smem_ptr_flag_bitsILi8EEENSX_INS5_IJNSA_ILi8EEESH_EEENS5_IJSH_SB_EEEEEEEvNS4_8identityENS4_13SM90_TMA_LOADES1F_vS1G_EENS_8epilogue10collective18CollectiveEpilogueINS1J_23Sm100TmaWarpSpecializedILi4ELi2ELi32ELb0ELb0EEEJSI_NS5_IJNSX_ISF_SB_EES1O_EEESJ_SK_SJ_SK_NS1J_6fusion15FusionCallbacksIS1N_NS1Q_17LinearCombinationISJ_fSJ_fLNS_15FloatRoundStyleE2EEESI_S1P_JEEENS4_5SM1004TMEM4LOAD26SM100_TMEM_LOAD_16dp32b32xES1H_NS16_INS17_ILi2ELi4ELi3EEES1A_NSX_INS5_IJS1B_SF_EEENS5_IJSF_SB_EEEEEEENS4_39AutoVectorizingCopyWithAssumedAlignmentILi128EEENS4_14SM90_TMA_STOREES24_S26_S26_EEEvvEEEEvNT_6ParamsE:
        .type           _ZN7cutlass13device_kernelINS_4gemm6kernel13GemmUniversalIN4cute5tupleIJiiiiEEENS1_10collective13CollectiveMmaINS1_35MainloopSm100TmaUmmaWarpSpecializedILi5ELi2ELi4ENS5_IJNS4_1CILi1EEENSA_ILi2EEESB_EEEEENS5_IJNSA_ILi64EEENSA_ILi256EEENSA_ILi128EEEEEENS_12float_e5m2_tENS5_IJlSB_lEEESJ_SK_NS4_8TiledMMAINS4_8MMA_AtomIJNS4_10MMA_TraitsINS4_19SM100_MMA_F8F6F4_SSEJSJ_SJ_fSF_SG_NS4_17integral_constantINS4_4UMMA5MajorELSR_0EEESS_NSP_INSQ_7ScaleInELST_0EEESU_EEEEEENS4_6LayoutINS5_IJSB_SB_SB_EEENS5_IJNSA_ILi0EEESZ_SZ_EEEEENS5_IJNS4_10UnderscoreES12_S12_EEEEENS4_23SM90_TMA_LOAD_MULTICASTENS4_14ComposedLayoutINS4_7SwizzleILi3ELi4ELi3EEENS4_18smem_ptr_flag_bitsILi8EEENSX_INS5_IJNSA_ILi8EEESH_EEENS5_IJSH_SB_EEEEEEEvNS4_8identityENS4_13SM90_TMA_LOADES1F_vS1G_EENS_8epilogue10collective18CollectiveEpilogueINS1J_23Sm100TmaWarpSpecializedILi4ELi2ELi32ELb0ELb0EEEJSI_NS5_IJNSX_ISF_SB_EES1O_EEESJ_SK_SJ_SK_NS1J_6fusion15FusionCallbacksIS1N_NS1Q_17LinearCombinationISJ_fSJ_fLNS_15FloatRoundStyleE2EEESI_S1P_JEEENS4_5SM1004TMEM4LOAD26SM100_TMEM_LOAD_16dp32b32xES1H_NS16_INS17_ILi2ELi4ELi3EEES1A_NSX_INS5_IJS1B_SF_EEENS5_IJSF_SB_EEEEEEENS4_39AutoVectorizingCopyWithAssumedAlignmentILi128EEENS4_14SM90_TMA_STOREES24_S26_S26_EEEvvEEEEvNT_6ParamsE,@function
        .size           _ZN7cutlass13device_kernelINS_4gemm6kernel13GemmUniversalIN4cute5tupleIJiiiiEEENS1_10collective13CollectiveMmaINS1_35MainloopSm100TmaUmmaWarpSpecializedILi5ELi2ELi4ENS5_IJNS4_1CILi1EEENSA_ILi2EEESB_EEEEENS5_IJNSA_ILi64EEENSA_ILi256EEENSA_ILi128EEEEEENS_12float_e5m2_tENS5_IJlSB_lEEESJ_SK_NS4_8TiledMMAINS4_8MMA_AtomIJNS4_10MMA_TraitsINS4_19SM100_MMA_F8F6F4_SSEJSJ_SJ_fSF_SG_NS4_17integral_constantINS4_4UMMA5MajorELSR_0EEESS_NSP_INSQ_7ScaleInELST_0EEESU_EEEEEENS4_6LayoutINS5_IJSB_SB_SB_EEENS5_IJNSA_ILi0EEESZ_SZ_EEEEENS5_IJNS4_10UnderscoreES12_S12_EEEEENS4_23SM90_TMA_LOAD_MULTICASTENS4_14ComposedLayoutINS4_7SwizzleILi3ELi4ELi3EEENS4_18smem_ptr_flag_bitsILi8EEENSX_INS5_IJNSA_ILi8EEESH_EEENS5_IJSH_SB_EEEEEEEvNS4_8identityENS4_13SM90_TMA_LOADES1F_vS1G_EENS_8epilogue10collective18CollectiveEpilogueINS1J_23Sm100TmaWarpSpecializedILi4ELi2ELi32ELb0ELb0EEEJSI_NS5_IJNSX_ISF_SB_EES1O_EEESJ_SK_SJ_SK_NS1J_6fusion15FusionCallbacksIS1N_NS1Q_17LinearCombinationISJ_fSJ_fLNS_15FloatRoundStyleE2EEESI_S1P_JEEENS4_5SM1004TMEM4LOAD26SM100_TMEM_LOAD_16dp32b32xES1H_NS16_INS17_ILi2ELi4ELi3EEES1A_NSX_INS5_IJS1B_SF_EEENS5_IJSF_SB_EEEEEEENS4_39AutoVectorizingCopyWithAssumedAlignmentILi128EEENS4_14SM90_TMA_STOREES24_S26_S26_EEEvvEEEEvNT_6ParamsE,(.L_x_180 - _ZN7cutlass13device_kernelINS_4gemm6kernel13GemmUniversalIN4cute5tupleIJiiiiEEENS1_10collective13CollectiveMmaINS1_35MainloopSm100TmaUmmaWarpSpecializedILi5ELi2ELi4ENS5_IJNS4_1CILi1EEENSA_ILi2EEESB_EEEEENS5_IJNSA_ILi64EEENSA_ILi256EEENSA_ILi128EEEEEENS_12float_e5m2_tENS5_IJlSB_lEEESJ_SK_NS4_8TiledMMAINS4_8MMA_AtomIJNS4_10MMA_TraitsINS4_19SM100_MMA_F8F6F4_SSEJSJ_SJ_fSF_SG_NS4_17integral_constantINS4_4UMMA5MajorELSR_0EEESS_NSP_INSQ_7ScaleInELST_0EEESU_EEEEEENS4_6LayoutINS5_IJSB_SB_SB_EEENS5_IJNSA_ILi0EEESZ_SZ_EEEEENS5_IJNS4_10UnderscoreES12_S12_EEEEENS4_23SM90_TMA_LOAD_MULTICASTENS4_14ComposedLayoutINS4_7SwizzleILi3ELi4ELi3EEENS4_18smem_ptr_flag_bitsILi8EEENSX_INS5_IJNSA_ILi8EEESH_EEENS5_IJSH_SB_EEEEEEEvNS4_8identityENS4_13SM90_TMA_LOADES1F_vS1G_EENS_8epilogue10collective18CollectiveEpilogueINS1J_23Sm100TmaWarpSpecializedILi4ELi2ELi32ELb0ELb0EEEJSI_NS5_IJNSX_ISF_SB_EES1O_EEESJ_SK_SJ_SK_NS1J_6fusion15FusionCallbacksIS1N_NS1Q_17LinearCombinationISJ_fSJ_fLNS_15FloatRoundStyleE2EEESI_S1P_JEEENS4_5SM1004TMEM4LOAD26SM100_TMEM_LOAD_16dp32b32xES1H_NS16_INS17_ILi2ELi4ELi3EEES1A_NSX_INS5_IJS1B_SF_EEENS5_IJSF_SB_EEEEEEENS4_39AutoVectorizingCopyWithAssumedAlignmentILi128EEENS4_14SM90_TMA_STOREES24_S26_S26_EEEvvEEEEvNT_6ParamsE)
        .other          _ZN7cutlass13device_kernelINS_4gemm6kernel13GemmUniversalIN4cute5tupleIJiiiiEEENS1_10collective13CollectiveMmaINS1_35MainloopSm100TmaUmmaWarpSpecializedILi5ELi2ELi4ENS5_IJNS4_1CILi1EEENSA_ILi2EEESB_EEEEENS5_IJNSA_ILi64EEENSA_ILi256EEENSA_ILi128EEEEEENS_12float_e5m2_tENS5_IJlSB_lEEESJ_SK_NS4_8TiledMMAINS4_8MMA_AtomIJNS4_10MMA_TraitsINS4_19SM100_MMA_F8F6F4_SSEJSJ_SJ_fSF_SG_NS4_17integral_constantINS4_4UMMA5MajorELSR_0EEESS_NSP_INSQ_7ScaleInELST_0EEESU_EEEEEENS4_6LayoutINS5_IJSB_SB_SB_EEENS5_IJNSA_ILi0EEESZ_SZ_EEEEENS5_IJNS4_10UnderscoreES12_S12_EEEEENS4_23SM90_TMA_LOAD_MULTICASTENS4_14ComposedLayoutINS4_7SwizzleILi3ELi4ELi3EEENS4_18smem_ptr_flag_bitsILi8EEENSX_INS5_IJNSA_ILi8EEESH_EEENS5_IJSH_SB_EEEEEEEvNS4_8identityENS4_13SM90_TMA_LOADES1F_vS1G_EENS_8epilogue10collective18CollectiveEpilogueINS1J_23Sm100TmaWarpSpecializedILi4ELi2ELi32ELb0ELb0EEEJSI_NS5_IJNSX_ISF_SB_EES1O_EEESJ_SK_SJ_SK_NS1J_6fusion15FusionCallbacksIS1N_NS1Q_17LinearCombinationISJ_fSJ_fLNS_15FloatRoundStyleE2EEESI_S1P_JEEENS4_5SM1004TMEM4LOAD26SM100_TMEM_LOAD_16dp32b32xES1H_NS16_INS17_ILi2ELi4ELi3EEES1A_NSX_INS5_IJS1B_SF_EEENS5_IJSF_SB_EEEEEEENS4_39AutoVectorizingCopyWithAssumedAlignmentILi128EEENS4_14SM90_TMA_STOREES24_S26_S26_EEEvvEEEEvNT_6ParamsE,@"STO_CUDA_ENTRY STV_DEFAULT"
_ZN7cutlass13device_kernelINS_4gemm6kernel13GemmUniversalIN4cute5tupleIJiiiiEEENS1_10collective13CollectiveMmaINS1_35MainloopSm100TmaUmmaWarpSpecializedILi5ELi2ELi4ENS5_IJNS4_1CILi1EEENSA_ILi2EEESB_EEEEENS5_IJNSA_ILi64EEENSA_ILi256EEENSA_ILi128EEEEEENS_12float_e5m2_tENS5_IJlSB_lEEESJ_SK_NS4_8TiledMMAINS4_8MMA_AtomIJNS4_10MMA_TraitsINS4_19SM100_MMA_F8F6F4_SSEJSJ_SJ_fSF_SG_NS4_17integral_constantINS4_4UMMA5MajorELSR_0EEESS_NSP_INSQ_7ScaleInELST_0EEESU_EEEEEENS4_6LayoutINS5_IJSB_SB_SB_EEENS5_IJNSA_ILi0EEESZ_SZ_EEEEENS5_IJNS4_10UnderscoreES12_S12_EEEEENS4_23SM90_TMA_LOAD_MULTICASTENS4_14ComposedLayoutINS4_7SwizzleILi3ELi4ELi3EEENS4_18smem_ptr_flag_bitsILi8EEENSX_INS5_IJNSA_ILi8EEESH_EEENS5_IJSH_SB_EEEEEEEvNS4_8identityENS4_13SM90_TMA_LOADES1F_vS1G_EENS_8epilogue10collective18CollectiveEpilogueINS1J_23Sm100TmaWarpSpecializedILi4ELi2ELi32ELb0ELb0EEEJSI_NS5_IJNSX_ISF_SB_EES1O_EEESJ_SK_SJ_SK_NS1J_6fusion15FusionCallbacksIS1N_NS1Q_17LinearCombinationISJ_fSJ_fLNS_15FloatRoundStyleE2EEESI_S1P_JEEENS4_5SM1004TMEM4LOAD26SM100_TMEM_LOAD_16dp32b32xES1H_NS16_INS17_ILi2ELi4ELi3EEES1A_NSX_INS5_IJS1B_SF_EEENS5_IJSF_SB_EEEEEEENS4_39AutoVectorizingCopyWithAssumedAlignmentILi128EEENS4_14SM90_TMA_STOREES24_S26_S26_EEEvvEEEEvNT_6ParamsE:
[----:B------:R-:W1:Y:S01]  /*0000*/  LDC R1, c[0x0][0x37c] ;  /* 0x0000df00ff017b82 */ /* 0x000e620000000800 */
[----:B------:R-:W2:Y:S01]  /*0010*/  S2R R95, SR_TID.X ;  /* 0x00000000005f7919 */ /* 0x000ea20000002100 */
[----:B------:R-:W3:Y:S01]  /*0020*/  LDCU.64 UR8, c[0x0][0x890] ;  /* 0x00011200ff0877ac */ /* 0x000ee20008000a00 */
[----:B------:R-:W-:Y:S02]  /*0030*/  PRMT R85, RZ, 0x7610, R85 ;  /* 0x00007610ff557816 */ /* 0x000fe40000000055 */
[----:B------:R-:W-:Y:S01]  /*0040*/  ELECT P3, URZ, PT ;  /* 0x0000000000ff782f */ /* 0x000fe20003860000 */
[----:B---3--:R-:W-:-:S04]  /*0050*/  UISETP.NE.U32.AND UP0, UPT, UR8, URZ, UPT ;  /* 0x000000ff0800728c */ /* 0x008fc8000bf05070 */
[----:B------:R-:W-:Y:S01]  /*0060*/  UISETP.NE.AND.EX UP0, UPT, UR9, URZ, UPT, UP0 ;  /* 0x000000ff0900728c */ /* 0x000fe2000bf05300 */
[----:B--2---:R-:W-:-:S05]  /*0070*/  SHF.R.U32.HI R86, RZ, 0x5, R95 ;  /* 0x00000005ff567819 */ /* 0x004fca000001165f */
[----:B------:R-:W2:Y:S02]  /*0080*/  SHFL.IDX PT, R0, R86, RZ, 0x1f ;  /* 0x00001fff56007589 */ /* 0x000ea400000e0000 */
[----:B--2---:R-:W-:Y:S01]  /*0090*/  R2UR UR17, R0 ;  /* 0x00000000001172ca */ /* 0x004fe200000e0000 */
[----:B-1----:R-:W-:-:S14]  /*00a0*/  BRA.U UP0, `(.L_x_0) ;  /* 0x0000000100307547 */ /* 0x002fdc000b800000 */
[----:B------:R-:W1:Y:S02]  /*00b0*/  LDCU.64 UR4, c[0x0][0x888] ;  /* 0x00011100ff0477ac */ /* 0x000e640008000a00 */
[----:B-1----:R-:W-:-:S04]  /*00c0*/  UISETP.NE.U32.AND UP0, UPT, UR4, URZ, UPT ;  /* 0x000000ff0400728c */ /* 0x002fc8000bf05070 */
[----:B------:R-:W-:-:S09]  /*00d0*/  UISETP.NE.AND.EX UP0, UPT, UR5, URZ, UPT, UP0 ;  /* 0x000000ff0500728c */ /* 0x000fd2000bf05300 */
[----:B------:R-:W-:Y:S05]  /*00e0*/  BRA.U !UP0, `(.L_x_1) ;  /* 0x0000000108147547 */ /* 0x000fea000b800000 */
[----:B------:R-:W1:Y:S01]  /*00f0*/  LDC.64 R2, c[0x0][0x888] ;  /* 0x00022200ff027b82 */ /* 0x000e620000000a00 */
[----:B------:R-:W1:Y:S02]  /*0100*/  LDCU.64 UR4, c[0x0][0x358] ;  /* 0x00006b00ff0477ac */ /* 0x000e640008000a00 */
[----:B-1----:R1:W5:Y:S01]  /*0110*/  LDG.E R41, desc[UR4][R2.64] ;  /* 0x0000000402297981 */ /* 0x002362000c1e1900 */
[----:B------:R-:W-:Y:S01]  /*0120*/  HFMA2 R85, -RZ, RZ, 0, 5.9604644775390625e-08 ;  /* 0x00000001ff557431 */ /* 0x000fe200000001ff */
[----:B------:R-:W-:Y:S05]  /*0130*/  BRA `(.L_x_0) ;  /* 0x00000000000c7947 */ /* 0x000fea0003800000 */
.L_x_1:
[----:B------:R-:W1:Y:S01]  /*0140*/  LDCU UR4, c[0x0][0x880] ;  /* 0x00011000ff0477ac */ /* 0x000e620008000800 */
[----:B------:R-:W-:Y:S01]  /*0150*/  HFMA2 R85, -RZ, RZ, 0, 5.9604644775390625e-08 ;  /* 0x00000001ff557431 */ /* 0x000fe200000001ff */
[----:B-1----:R-:W-:-:S07]  /*0160*/  MOV R41, UR4 ;  /* 0x0000000400297c02 */ /* 0x002fce0008000f00 */
.L_x_0:
[----:B------:R-:W2:Y:S02]  /*0170*/  LDCU.64 UR4, c[0x0][0x8b0] ;  /* 0x00011600ff0477ac */ /* 0x000ea40008000a00 */
[----:B--2---:R-:W-:-:S04]  /*0180*/  UISETP.NE.U32.AND UP0, UPT, UR4, URZ, UPT ;  /* 0x000000ff0400728c */ /* 0x004fc8000bf05070 */
[----:B------:R-:W-:-:S09]  /*0190*/  UISETP.NE.AND.EX UP0, UPT, UR5, URZ, UPT, UP0 ;  /* 0x000000ff0500728c */ /* 0x000fd2000bf05300 */
[----:B------:R-:W-:Y:S05]  /*01a0*/  BRA.U UP0, `(.L_x_2) ;  /* 0x0000000100287547 */ /* 0x000fea000b800000 */
[----:B------:R-:W2:Y:S02]  /*01b0*/  LDCU.64 UR4, c[0x0][0x8a8] ;  /* 0x00011500ff0477ac */ /* 0x000ea40008000a00 */
[----:B--2---:R-:W-:-:S04]  /*01c0*/  UISETP.NE.U32.AND UP0, UPT, UR4, URZ, UPT ;  /* 0x000000ff0400728c */ /* 0x004fc8000bf05070 */
[----:B------:R-:W-:-:S09]  /*01d0*/  UISETP.NE.AND.EX UP0, UPT, UR5, URZ, UPT, UP0 ;  /* 0x000000ff0500728c */ /* 0x000fd2000bf05300 */
[----:B------:R-:W-:Y:S05]  /*01e0*/  BRA.U !UP0, `(.L_x_3) ;  /* 0x0000000108107547 */ /* 0x000fea000b800000 */
[----:B------:R-:W2:Y:S01]  /*01f0*/  LDC.64 R38, c[0x0][0x8a8] ;  /* 0x00022a00ff267b82 */ /* 0x000ea20000000a00 */
[----:B------:R-:W2:Y:S02]  /*0200*/  LDCU.64 UR4, c[0x0][0x358] ;  /* 0x00006b00ff0477ac */ /* 0x000ea40008000a00 */
[----:B--2---:R2:W5:Y:S01]  /*0210*/  LDG.E R38, desc[UR4][R38.64] ;  /* 0x0000000426267981 */ /* 0x004562000c1e1900 */
[----:B------:R-:W-:Y:S05]  /*0220*/  BRA `(.L_x_2) ;  /* 0x0000000000087947 */ /* 0x000fea0003800000 */
.L_x_3:
[----:B------:R-:W2:Y:S02]  /*0230*/  LDCU UR4, c[0x0][0x8a0] ;  /* 0x00011400ff0477ac */ /* 0x000ea40008000800 */
[----:B--2---:R-:W-:Y:S02]  /*0240*/  MOV R38, UR4 ;  /* 0x0000000400267c02 */ /* 0x004fe40008000f00 */
.L_x_2:
[----:B------:R-:W-:Y:S01]  /*0250*/  IMAD.U32 R0, RZ, RZ, UR17 ;  /* 0x00000011ff007e24 */ /* 0x000fe2000f8e00ff */
[----:B------:R-:W-:Y:S04]  /*0260*/  BSSY.RECONVERGENT B0, `(.L_x_4) ;  /* 0x000000c000007945 */ /* 0x000fe80003800200 */
[C---:B------:R-:W-:Y:S02]  /*0270*/  ISETP.NE.OR P1, PT, R0.reuse, 0x1, !P3 ;  /* 0x000000010000780c */ /* 0x040fe40005f25670 */
[----:B------:R-:W-:-:S11]  /*0280*/  ISETP.NE.OR P0, PT, R0, 0x3, !P3 ;  /* 0x000000030000780c */ /* 0x000fd60005f05670 */
[----:B------:R-:W-:Y:S05]  /*0290*/  @P1 BRA `(.L_x_5) ;  /* 0x0000000000201947 */ /* 0x000fea0003800000 */
[----:B------:R-:W3:Y:S02]  /*02a0*/  LDCU.64 UR4, c[0x0][0x348] ;  /* 0x00006900ff0477ac */ /* 0x000ee40008000a00 */
[----:B---3--:R-:W-:Y:S02]  /*02b0*/  UIADD3 UR6, UP1, UPT, UR4, 0x80, URZ ;  /* 0x0000008004067890 */ /* 0x008fe4000ff3e0ff */
[----:B------:R-:W-:Y:S02]  /*02c0*/  UIADD3 UR4, UP0, UPT, UR4, 0x180, URZ ;  /* 0x0000018004047890 */ /* 0x000fe4000ff1e0ff */
[----:B------:R-:W-:Y:S02]  /*02d0*/  UIADD3.X UR7, UPT, UPT, URZ, UR5, URZ, UP1, !UPT ;  /* 0x00000005ff077290 */ /* 0x000fe40008ffe4ff */
[----:B------:R-:W-:-:S07]  /*02e0*/  UIADD3.X UR5, UPT, UPT, URZ, UR5, URZ, UP0, !UPT ;  /* 0x00000005ff057290 */ /* 0x000fce00087fe4ff */
[----:B------:R3:W-:Y:S02]  /*02f0*/  UTMACCTL.PF [UR6] ;  /* 0x00000000060079b9 */ /* 0x0007e40008040000 */
[----:B------:R3:W-:Y:S02]  /*0300*/  UTMACCTL.PF [UR4] ;  /* 0x00000000040079b9 */ /* 0x0007e40008040000 */
[----:B---3--:R-:W-:Y:S01]  /*0310*/  NOP ;  /* 0x0000000000007918 */ /* 0x008fe20000000000 */
.L_x_5:
[----:B------:R-:W-:Y:S05]  /*0320*/  BSYNC.RECONVERGENT B0 ;  /* 0x0000000000007941 */ /* 0x000fea0003800200 */
.L_x_4:
[----:B------:R-:W-:Y:S04]  /*0330*/  BSSY.RECONVERGENT B0, `(.L_x_6) ;  /* 0x000000a000007945 */ /* 0x000fe80003800200 */
        /* <DEDUP_REMOVED lines=9> */
.L_x_7:
[----:B------:R-:W-:Y:S05]  /*03d0*/  BSYNC.RECONVERGENT B0 ;  /* 0x0000000000007941 */ /* 0x000fea0003800200 */
.L_x_6:
[----:B------:R-:W3:Y:S01]  /*03e0*/  LDCU.64 UR4, c[0x0][0x888] ;  /* 0x00011100ff0477ac */ /* 0x000ee20008000a00 */
[----:B------:R-:W-:Y:S02]  /*03f0*/  UISETP.EQ.U32.AND UP1, UPT, UR8, URZ, UPT ;  /* 0x000000ff0800728c */ /* 0x000fe4000bf22070 */
[----:B------:R-:W-:Y:S02]  /*0400*/  UPLOP3.LUT UP3, UPT, UPT, UPT, UPT, 0x80, 0x8 ;  /* 0x000000000008789c */ /* 0x000fe40003f6f070 */
[----:B---3--:R-:W-:-:S04]  /*0410*/  UISETP.NE.U32.AND UP0, UPT, UR4, URZ, UPT ;  /* 0x000000ff0400728c */ /* 0x008fc8000bf05070 */
[----:B------:R-:W-:-:S04]  /*0420*/  UISETP.NE.AND.EX UP0, UPT, UR5, URZ, UPT, UP0 ;  /* 0x000000ff0500728c */ /* 0x000fc8000bf05300 */
[----:B------:R-:W-:-:S04]  /*0430*/  UISETP.EQ.OR.EX UP2, UPT, UR9, URZ, !UP0, UP1 ;  /* 0x000000ff0900728c */ /* 0x000fc8000c742710 */
[----:B------:R-:W-:-:S06]  /*0440*/  UP2UR UR4, UPR, URZ, 0x4 ;  /* 0x00000004ff047883 */ /* 0x000fcc0008000000 */
[----:B------:R-:W-:Y:S01]  /*0450*/  MOV R88, UR4 ;  /* 0x0000000400587c02 */ /* 0x000fe20008000f00 */
[----:B------:R-:W-:Y:S06]  /*0460*/  BRA.U !UP2, `(.L_x_8) ;  /* 0x000000010a207547 */ /* 0x000fec000b800000 */
[----:B------:R-:W-:Y:S01]  /*0470*/  UISETP.NE.U32.AND UP1, UPT, UR8, URZ, UPT ;  /* 0x000000ff0800728c */ /* 0x000fe2000bf25070 */
[----:B-----5:R-:W-:Y:S01]  /*0480*/  FSETP.NEU.AND P0, PT, R41, RZ, PT ;  /* 0x000000ff2900720b */ /* 0x020fe20003f0d000 */
[----:B------:R-:W-:Y:S02]  /*0490*/  USEL UR4, URZ, 0xffffffff, UP0 ;  /* 0xffffffffff047887 */ /* 0x000fe40008000000 */
[----:B------:R-:W-:-:S10]  /*04a0*/  UISETP.NE.AND.EX UP1, UPT, UR9, URZ, UPT, UP1 ;  /* 0x000000ff0900728c */ /* 0x000fd4000bf25310 */
[----:B------:R-:W-:Y:S01]  /*04b0*/  VOTEU.ANY UP0, P0 ;  /* 0x0000000000ff7886 */ /* 0x000fe20000000100 */
[----:B------:R-:W-:-:S04]  /*04c0*/  @!UP1 USEL UR4, URZ, 0xffffffff, UP0 ;  /* 0xffffffffff049887 */ /* 0x000fc80008000000 */
[----:B------:R-:W-:-:S04]  /*04d0*/  ULOP3.LUT UR4, UR4, 0x1, URZ, 0xc0, !UPT ;  /* 0x0000000104047892 */ /* 0x000fc8000f8ec0ff */
[----:B------:R-:W-:-:S11]  /*04e0*/  UISETP.NE.U32.AND UP3, UPT, UR4, 0x1, UPT ;  /* 0x000000010400788c */ /* 0x000fd6000bf65070 */
.L_x_8:
[----:B-1----:R-:W1:Y:S01]  /*04f0*/  SHFL.IDX PT, R2, R86, RZ, 0x1f ;  /* 0x00001fff56027589 */ /* 0x002e6200000e0000 */
[----:B------:R-:W-:-:S04]  /*0500*/  UISETP.NE.AND UP0, UPT, UR17, 0x2, UPT ;  /* 0x000000021100788c */ /* 0x000fc8000bf05270 */
[----:B------:R-:W-:Y:S01]  /*0510*/  USEL UR48, URZ, 0x1, UP0 ;  /* 0x00000001ff307887 */ /* 0x000fe20008000000 */
[----:B-1----:R-:W-:-:S13]  /*0520*/  ISETP.NE.AND P0, PT, R2, RZ, PT ;  /* 0x000000ff0200720c */ /* 0x002fda0003f05270 */
[----:B------:R-:W-:Y:S05]  /*0530*/  @P0 BRA `(.L_x_9) ;  /* 0x0000000000600947 */ /* 0x000fea0003800000 */
[----:B------:R-:W1:Y:S01]  /*0540*/  S2UR UR4, SR_CgaCtaId ;  /* 0x00000000000479c3 */ /* 0x000e620000008800 */
[----:B------:R-:W-:Y:S01]  /*0550*/  UMOV UR5, 0x400 ;  /* 0x0000040000057882 */ /* 0x000fe20000000000 */
[----:B------:R-:W-:Y:S01]  /*0560*/  UMOV UR8, 0x1 ;  /* 0x0000000100087882 */ /* 0x000fe20000000000 */
[----:B------:R-:W-:Y:S01]  /*0570*/  UMOV UR6, 0x2 ;  /* 0x0000000200067882 */ /* 0x000fe20000000000 */
[----:B------:R-:W-:-:S04]  /*0580*/  UIADD3 UR8, UPT, UPT, -UR8, 0x100000, URZ ;  /* 0x0010000008087890 */ /* 0x000fc8000fffe1ff */
[----:B------:R-:W-:Y:S02]  /*0590*/  USHF.L.U32 UR9, UR8, 0xb, URZ ;  /* 0x0000000b08097899 */ /* 0x000fe400080006ff */
[----:B------:R-:W-:Y:S02]  /*05a0*/  USHF.L.U32 UR8, UR8, 0x1, URZ ;  /* 0x0000000108087899 */ /* 0x000fe400080006ff */
[----:B------:R-:W-:-:S04]  /*05b0*/  UIADD3 UR6, UPT, UPT, -UR6, 0x100000, URZ ;  /* 0x0010000006067890 */ /* 0x000fc8000fffe1ff */
[----:B------:R-:W-:Y:S02]  /*05c0*/  USHF.L.U32 UR7, UR6, 0xb, URZ ;  /* 0x0000000b06077899 */ /* 0x000fe400080006ff */
[----:B------:R-:W-:Y:S01]  /*05d0*/  USHF.L.U32 UR6, UR6, 0x1, URZ ;  /* 0x0000000106067899 */ /* 0x000fe200080006ff */
[----:B------:R-:W-:Y:S01]  /*05e0*/  ELECT P0, URZ, PT ;  /* 0x0000000000ff782f */ /* 0x000fe20003800000 */
[----:B-1----:R-:W-:Y:S01]  /*05f0*/  ULEA UR4, UR4, UR5, 0x18 ;  /* 0x0000000504047291 */ /* 0x002fe2000f8ec0ff */
[----:B------:R-:W1:Y:S11]  /*0600*/  FENCE.VIEW.ASYNC.S ;  /* 0x00000000000073c6 */ /* 0x000e760000000000 */
[----:B-1----:R1:W3:Y:S01]  /*0610*/  SYNCS.EXCH.64 URZ, [UR4], UR8 ;  /* 0x0000000804ff75b2 */ /* 0x0022e20008000100 */
[----:B------:R1:W4:Y:S01]  /*0620*/  SYNCS.EXCH.64 URZ, [UR4+0x28], UR6 ;  /* 0x0000280604ff75b2 */ /* 0x0003220008000100 */
[----:B------:R1:W1:Y:S01]  /*0630*/  SYNCS.EXCH.64 URZ, [UR4+0x8], UR8 ;  /* 0x0000080804ff75b2 */ /* 0x0002620008000100 */
[----:B------:R1:W1:Y:S01]  /*0640*/  SYNCS.EXCH.64 URZ, [UR4+0x30], UR6 ;  /* 0x0000300604ff75b2 */ /* 0x0002620008000100 */
[----:B------:R1:W1:Y:S01]  /*0650*/  SYNCS.EXCH.64 URZ, [UR4+0x10], UR8 ;  /* 0x0000100804ff75b2 */ /* 0x0002620008000100 */
[----:B------:R1:W1:Y:S01]  /*0660*/  SYNCS.EXCH.64 URZ, [UR4+0x38], UR6 ;  /* 0x0000380604ff75b2 */ /* 0x0002620008000100 */
[----:B------:R1:W1:Y:S01]  /*0670*/  SYNCS.EXCH.64 URZ, [UR4+0x18], UR8 ;  /* 0x0000180804ff75b2 */ /* 0x0002620008000100 */
[----:B------:R1:W1:Y:S01]  /*0680*/  SYNCS.EXCH.64 URZ, [UR4+0x40], UR6 ;  /* 0x0000400604ff75b2 */ /* 0x0002620008000100 */
[----:B------:R1:W1:Y:S01]  /*0690*/  SYNCS.EXCH.64 URZ, [UR4+0x20], UR8 ;  /* 0x0000200804ff75b2 */ /* 0x0002620008000100 */
[----:B------:R1:W1:Y:S01]  /*06a0*/  SYNCS.EXCH.64 URZ, [UR4+0x48], UR6 ;  /* 0x0000480604ff75b2 */ /* 0x0002620008000100 */
[----:B------:R-:W-:Y:S01]  /*06b0*/  NOP ;  /* 0x0000000000007918 */ /* 0x000fe20000000000 */
.L_x_9:
[----:B------:R-:W2:Y:S01]  /*06c0*/  SHFL.IDX PT, R2, R86, RZ, 0x1f ;  /* 0x00001fff56027589 */ /* 0x000ea200000e0000 */
[----:B------:R-:W-:Y:S01]  /*06d0*/  NOP ;  /* 0x0000000000007918 */ /* 0x000fe20000000000 */
[----:B--2---:R-:W-:-:S13]  /*06e0*/  ISETP.NE.AND P0, PT, R2, 0x1, PT ;  /* 0x000000010200780c */ /* 0x004fda0003f05270 */
[----:B------:R-:W-:Y:S05]  /*06f0*/  @P0 BRA `(.L_x_10) ;  /* 0x0000000000580947 */ /* 0x000fea0003800000 */
[----:B-1----:R-:W1:Y:S01]  /*0700*/  S2UR UR4, SR_CgaCtaId ;  /* 0x00000000000479c3 */ /* 0x002e620000008800 */
        /* <DEDUP_REMOVED lines=12> */
[----:B-1----:R2:W1:Y:S01]  /*07d0*/  SYNCS.EXCH.64 URZ, [UR4+0x50], UR8 ;  /* 0x0000500804ff75b2 */ /* 0x0024620008000100 */
[----:B------:R2:W1:Y:S01]  /*07e0*/  SYNCS.EXCH.64 URZ, [UR4+0x70], UR6 ;  /* 0x0000700604ff75b2 */ /* 0x0004620008000100 */
[----:B------:R2:W1:Y:S01]  /*07f0*/  SYNCS.EXCH.64 URZ, [UR4+0x58], UR8 ;  /* 0x0000580804ff75b2 */ /* 0x0004620008000100 */
[----:B------:R2:W1:Y:S01]  /*0800*/  SYNCS.EXCH.64 URZ, [UR4+0x78], UR6 ;  /* 0x0000780604ff75b2 */ /* 0x0004620008000100 */
[----:B------:R2:W1:Y:S01]  /*0810*/  SYNCS.EXCH.64 URZ, [UR4+0x60], UR8 ;  /* 0x0000600804ff75b2 */ /* 0x0004620008000100 */
[----:B------:R2:W1:Y:S01]  /*0820*/  SYNCS.EXCH.64 URZ, [UR4+0x80], UR6 ;  /* 0x0000800604ff75b2 */ /* 0x0004620008000100 */
[----:B------:R2:W1:Y:S01]  /*0830*/  SYNCS.EXCH.64 URZ, [UR4+0x68], UR8 ;  /* 0x0000680804ff75b2 */ /* 0x0004620008000100 */
[----:B------:R2:W1:Y:S02]  /*0840*/  SYNCS.EXCH.64 URZ, [UR4+0x88], UR6 ;  /* 0x0000880604ff75b2 */ /* 0x0004640008000100 */
[----:B--2---:R-:W-:Y:S01]  /*0850*/  NOP ;  /* 0x0000000000007918 */ /* 0x004fe20000000000 */
.L_x_10:
[----:B------:R-:W2:Y:S01]  /*0860*/  SHFL.IDX PT, R2, R86, RZ, 0x1f ;  /* 0x00001fff56027589 */ /* 0x000ea200000e0000 */
[----:B------:R-:W-:Y:S01]  /*0870*/  NOP ;  /* 0x0000000000007918 */ /* 0x000fe20000000000 */
[----:B--2---:R-:W-:-:S13]  /*0880*/  ISETP.NE.AND P0, PT, R2, 0x3, PT ;  /* 0x000000030200780c */ /* 0x004fda0003f05270 */
[----:B------:R-:W-:Y:S05]  /*0890*/  @P0 BRA `(.L_x_11) ;  /* 0x0000000000300947 */ /* 0x000fea0003800000 */
[----:B-1----:R-:W1:Y:S01]  /*08a0*/  S2UR UR6, SR_CgaCtaId ;  /* 0x00000000000679c3 */ /* 0x002e620000008800 */
[----:B------:R-:W-:Y:S01]  /*08b0*/  UMOV UR4, 0x400 ;  /* 0x0000040000047882 */ /* 0x000fe20000000000 */
[----:B------:R-:W-:Y:S01]  /*08c0*/  UMOV UR5, 0x20 ;  /* 0x0000002000057882 */ /* 0x000fe20000000000 */
[----:B------:R-:W-:Y:S01]  /*08d0*/  ELECT P0, URZ, PT ;  /* 0x0000000000ff782f */ /* 0x000fe20003800000 */
[----:B-1----:R-:W-:Y:S02]  /*08e0*/  ULEA UR6, UR6, UR4, 0x18 ;  /* 0x0000000406067291 */ /* 0x002fe4000f8ec0ff */
[----:B------:R-:W-:-:S04]  /*08f0*/  UIADD3 UR4, UPT, UPT, -UR5, 0x100000, URZ ;  /* 0x0010000005047890 */ /* 0x000fc8000fffe1ff */
[----:B------:R-:W-:Y:S02]  /*0900*/  USHF.L.U32 UR5, UR4, 0xb, URZ ;  /* 0x0000000b04057899 */ /* 0x000fe400080006ff */
[----:B------:R-:W-:Y:S01]  /*0910*/  USHF.L.U32 UR4, UR4, 0x1, URZ ;  /* 0x0000000104047899 */ /* 0x000fe200080006ff */
[----:B------:R-:W1:Y:S11]  /*0920*/  FENCE.VIEW.ASYNC.S ;  /* 0x00000000000073c6 */ /* 0x000e760000000000 */
[----:B-1----:R2:W1:Y:S01]  /*0930*/  SYNCS.EXCH.64 URZ, [UR6+0x90], UR4 ;  /* 0x0000900406ff75b2 */ /* 0x0024620008000100 */
[----:B------:R2:W1:Y:S02]  /*0940*/  SYNCS.EXCH.64 URZ, [UR6+0x98], UR4 ;  /* 0x0000980406ff75b2 */ /* 0x0004640008000100 */
[----:B--2---:R-:W-:Y:S01]  /*0950*/  NOP ;  /* 0x0000000000007918 */ /* 0x004fe20000000000 */
.L_x_11:
[----:B------:R-:W2:Y:S01]  /*0960*/  SHFL.IDX PT, R2, R86, RZ, 0x1f ;  /* 0x00001fff56027589 */ /* 0x000ea200000e0000 */
[----:B------:R-:W-:Y:S01]  /*0970*/  NOP ;  /* 0x0000000000007918 */ /* 0x000fe20000000000 */
[----:B--2---:R-:W-:-:S13]  /*0980*/  ISETP.NE.AND P0, PT, R2, 0x4, PT ;  /* 0x000000040200780c */ /* 0x004fda0003f05270 */
[----:B------:R-:W-:Y:S05]  /*0990*/  @P0 BRA `(.L_x_12) ;  /* 0x00000000004c0947 */ /* 0x000fea0003800000 */
[----:B-1----:R-:W1:Y:S01]  /*09a0*/  S2UR UR6, SR_CgaCtaId ;  /* 0x00000000000679c3 */ /* 0x002e620000008800 */
[----:B------:R-:W-:Y:S01]  /*09b0*/  UMOV UR4, 0x1e0 ;  /* 0x000001e000047882 */ /* 0x000fe20000000000 */
[----:B------:R-:W-:Y:S01]  /*09c0*/  UMOV UR5, 0x400 ;  /* 0x0000040000057882 */ /* 0x000fe20000000000 */
[----:B------:R-:W-:Y:S01]  /*09d0*/  USEL UR4, UR4, 0x1a0, UP3 ;  /* 0x000001a004047887 */ /* 0x000fe20009800000 */
[----:B------:R-:W-:Y:S01]  /*09e0*/  UMOV UR8, 0x1 ;  /* 0x0000000100087882 */ /* 0x000fe20000000000 */
[----:B------:R-:W-:Y:S01]  /*09f0*/  ELECT P0, URZ, PT ;  /* 0x0000000000ff782f */ /* 0x000fe20003800000 */
[----:B------:R-:W-:-:S04]  /*0a00*/  UIADD3 UR8, UPT, UPT, -UR8, 0x100000, URZ ;  /* 0x0010000008087890 */ /* 0x000fc8000fffe1ff */
[----:B------:R-:W-:Y:S02]  /*0a10*/  USHF.L.U32 UR9, UR8, 0xb, URZ ;  /* 0x0000000b08097899 */ /* 0x000fe400080006ff */
[----:B------:R-:W-:Y:S02]  /*0a20*/  USHF.L.U32 UR8, UR8, 0x1, URZ ;  /* 0x0000000108087899 */ /* 0x000fe400080006ff */
[----:B-1----:R-:W-:Y:S02]  /*0a30*/  ULEA UR6, UR6, UR5, 0x18 ;  /* 0x0000000506067291 */ /* 0x002fe4000f8ec0ff */
[----:B------:R-:W-:-:S04]  /*0a40*/  UIADD3 UR4, UPT, UPT, -UR4, 0x100000, URZ ;  /* 0x0010000004047890 */ /* 0x000fc8000fffe1ff */
[----:B------:R-:W-:Y:S02]  /*0a50*/  USHF.L.U32 UR5, UR4, 0xb, URZ ;  /* 0x0000000b04057899 */ /* 0x000fe400080006ff */
[----:B------:R-:W-:Y:S01]  /*0a60*/  USHF.L.U32 UR4, UR4, 0x1, URZ ;  /* 0x0000000104047899 */ /* 0x000fe200080006ff */
[----:B------:R-:W1:Y:S03]  /*0a70*/  FENCE.VIEW.ASYNC.S ;  /* 0x00000000000073c6 */ /* 0x000e660000000000 */
[----:B-1----:R2:W1:Y:S08]  /*0a80*/  SYNCS.EXCH.64 URZ, [UR6+0xa0], UR8 ;  /* 0x0000a00806ff75b2 */ /* 0x0024700008000100 */
[----:B------:R2:W1:Y:S01]  /*0a90*/  SYNCS.EXCH.64 URZ, [UR6+0xb0], UR4 ;  /* 0x0000b00406ff75b2 */ /* 0x0004620008000100 */
[----:B------:R2:W1:Y:S01]  /*0aa0*/  SYNCS.EXCH.64 URZ, [UR6+0xa8], UR8 ;  /* 0x0000a80806ff75b2 */ /* 0x0004620008000100 */
[----:B------:R2:W1:Y:S02]  /*0ab0*/  SYNCS.EXCH.64 URZ, [UR6+0xb8], UR4 ;  /* 0x0000b80406ff75b2 */ /* 0x0004640008000100 */
[----:B--2---:R-:W-:Y:S01]  /*0ac0*/  NOP ;  /* 0x0000000000007918 */ /* 0x004fe20000000000 */
.L_x_12:
        /* <DEDUP_REMOVED lines=26> */
.L_x_13:
[----:B------:R-:W2:Y:S01]  /*0c70*/  SHFL.IDX PT, R2, R86, RZ, 0x1f ;  /* 0x00001fff56027589 */ /* 0x000ea200000e0000 */
[----:B------:R-:W-:Y:S01]  /*0c80*/  NOP ;  /* 0x0000000000007918 */ /* 0x000fe20000000000 */
[----:B--2---:R-:W-:-:S13]  /*0c90*/  ISETP.NE.AND P0, PT, R2, 0x3, PT ;  /* 0x000000030200780c */ /* 0x004fda0003f05270 */
[----:B------:R-:W-:Y:S05]  /*0ca0*/  @P0 BRA `(.L_x_14) ;  /* 0x0000000000380947 */ /* 0x000fea0003800000 */
[----:B------:R-:W2:Y:S01]  /*0cb0*/  S2UR UR5, SR_CgaCtaId ;  /* 0x00000000000579c3 */ /* 0x000ea20000008800 */
[----:B-1----:R-:W-:Y:S01]  /*0cc0*/  UMOV UR4, 0x400 ;  /* 0x0000040000047882 */ /* 0x002fe20000000000 */
[----:B------:R-:W-:Y:S01]  /*0cd0*/  UMOV UR6, 0x20 ;  /* 0x0000002000067882 */ /* 0x000fe20000000000 */
[----:B------:R-:W-:Y:S01]  /*0ce0*/  ELECT P0, URZ, PT ;  /* 0x0000000000ff782f */ /* 0x000fe20003800000 */
[----:B------:R-:W-:-:S04]  /*0cf0*/  UIADD3 UR6, UPT, UPT, -UR6, 0x100000, URZ ;  /* 0x0010000006067890 */ /* 0x000fc8000fffe1ff */
[----:B------:R-:W-:Y:S02]  /*0d00*/  USHF.L.U32 UR7, UR6, 0xb, URZ ;  /* 0x0000000b06077899 */ /* 0x000fe400080006ff */
[----:B------:R-:W-:Y:S02]  /*0d10*/  USHF.L.U32 UR6, UR6, 0x1, URZ ;  /* 0x0000000106067899 */ /* 0x000fe400080006ff */
[----:B--2---:R-:W-:Y:S01]  /*0d20*/  ULEA UR4, UR5, UR4, 0x18 ;  /* 0x0000000405047291 */ /* 0x004fe2000f8ec0ff */
[----:B------:R-:W1:Y:S11]  /*0d30*/  FENCE.VIEW.ASYNC.S ;  /* 0x00000000000073c6 */ /* 0x000e760000000000 */
[----:B-1----:R2:W1:Y:S01]  /*0d40*/  SYNCS.EXCH.64 URZ, [UR4+0x100], UR6 ;  /* 0x0001000604ff75b2 */ /* 0x0024620008000100 */
[----:B------:R2:W1:Y:S01]  /*0d50*/  SYNCS.EXCH.64 URZ, [UR4+0x110], UR6 ;  /* 0x0001100604ff75b2 */ /* 0x0004620008000100 */
[----:B------:R2:W1:Y:S01]  /*0d60*/  SYNCS.EXCH.64 URZ, [UR4+0x108], UR6 ;  /* 0x0001080604ff75b2 */ /* 0x0004620008000100 */
[----:B------:R2:W1:Y:S02]  /*0d70*/  SYNCS.EXCH.64 URZ, [UR4+0x118], UR6 ;  /* 0x0001180604ff75b2 */ /* 0x0004640008000100 */
[----:B--2---:R-:W-:Y:S01]  /*0d80*/  NOP ;  /* 0x0000000000007918 */ /* 0x004fe20000000000 */
.L_x_14:
[----:B-1----:R-:W1:Y:S01]  /*0d90*/  LDCU UR4, c[0x0][0x36c] ;  /* 0x00006d80ff0477ac */ /* 0x002e620008000800 */
[----:B------:R-:W-:Y:S01]  /*0da0*/  ISETP.NE.OR P3, PT, R0, 0x2, !P3 ;  /* 0x000000020000780c */ /* 0x000fe20005f65670 */
[----:B------:R-:W-:Y:S01]  /*0db0*/  NOP ;  /* 0x0000000000007918 */ /* 0x000fe20000000000 */
[----:B------:R-:W-:Y:S01]  /*0dc0*/  LOP3.LUT R0, R95, 0x1f, RZ, 0xc0, !PT ;  /* 0x0000001f5f007812 */ /* 0x000fe200078ec0ff */
[----:B------:R-:W-:Y:S02]  /*0dd0*/  UISETP.NE.AND UP4, UPT, UR17, URZ, UPT ;  /* 0x000000ff1100728c */ /* 0x000fe4000bf85270 */
[----:B-1----:R-:W-:-:S09]  /*0de0*/  UISETP.EQ.U32.AND UP5, UPT, UR4, 0x1, UPT ;  /* 0x000000010400788c */ /* 0x002fd2000bfa2070 */
[----:B------:R-:W-:Y:S05]  /*0df0*/  BRA.U !UP5, `(.L_x_15) ;  /* 0x000000010d087547 */ /* 0x000fea000b800000 */
[----:B---34-:R-:W-:Y:S01]  /*0e00*/  UCGABAR_ARV ;  /* 0x00000000000079c7 */ /* 0x018fe20008000000 */
[----:B------:R-:W-:Y:S05]  /*0e10*/  BRA `(.L_x_16) ;  /* 0x0000000000047947 */ /* 0x000fea0003800000 */
.L_x_15:
[----:B---34-:R-:W-:Y:S01]  /*0e20*/  NOP ;  /* 0x0000000000007918 */ /* 0x018fe20000000000 */
.L_x_16:
[----:B------:R-:W1:Y:S01]  /*0e30*/  S2UR UR7, SR_CTAID.X ;  /* 0x00000000000779c3 */ /* 0x000e620000002500 */
[----:B------:R-:W-:-:S05]  /*0e40*/  CS2R.32 R87, SR_CgaSize ;  /* 0x0000000000577805 */ /* 0x000fca0000008a00 */
[----:B------:R-:W-:-:S05]  /*0e50*/  IMAD R87, R87, -0xa0, RZ ;  /* 0xffffff6057577824 */ /* 0x000fca00078e02ff */
[----:B------:R-:W-:-:S14]  /*0e60*/  R2UR UR5, R87 ;  /* 0x00000000570572ca */ /* 0x000fdc00000e0000 */
[----:B------:R-:W2:Y:S01]  /*0e70*/  LDCU UR5, c[0x0][UR5+0x2b0] ;  /* 0x00005600050577ac */ /* 0x000ea20008000800 */
[----:B------:R-:W-:-:S05]  /*0e80*/  CS2R.32 R87, SR_CgaSize ;  /* 0x0000000000577805 */ /* 0x000fca0000008a00 */
[----:B------:R-:W-:-:S05]  /*0e90*/  IMAD R87, R87, -0xa0, RZ ;  /* 0xffffff6057577824 */ /* 0x000fca00078e02ff */
[----:B------:R-:W-:-:S14]  /*0ea0*/  R2UR UR4, R87 ;  /* 0x00000000570472ca */ /* 0x000fdc00000e0000 */
[----:B------:R-:W3:Y:S01]  /*0eb0*/  LDCU UR4, c[0x0][UR4+0x2b4] ;  /* 0x00005680040477ac */ /* 0x000ee20008000800 */
[----:B------:R-:W4:Y:S01]  /*0ec0*/  S2UR UR8, SR_CTAID.Y ;  /* 0x00000000000879c3 */ /* 0x000f220000002600 */
[----:B------:R-:W-:-:S05]  /*0ed0*/  CS2R.32 R87, SR_CgaSize ;  /* 0x0000000000577805 */ /* 0x000fca0000008a00 */
[----:B------:R-:W-:-:S05]  /*0ee0*/  IMAD R87, R87, -0xa0, RZ ;  /* 0xffffff6057577824 */ /* 0x000fca00078e02ff */
[----:B------:R-:W-:-:S14]  /*0ef0*/  R2UR UR9, R87 ;  /* 0x00000000570972ca */ /* 0x000fdc00000e0000 */
[----:B------:R-:W3:Y:S01]  /*0f00*/  LDCU UR9, c[0x0][UR9+0x2a0] ;  /* 0x00005400090977ac */ /* 0x000ee20008000800 */
[----:B------:R-:W4:Y:S01]  /*0f10*/  LDCU UR21, c[0x0][0xb24] ;  /* 0x00016480ff1577ac */ /* 0x000f220008000800 */
[----:B------:R-:W3:Y:S01]  /*0f20*/  S2UR UR10, SR_CgaCtaId ;  /* 0x00000000000a79c3 */ /* 0x000ee20000008800 */
[----:B------:R-:W-:-:S05]  /*0f30*/  CS2R.32 R87, SR_CgaSize ;  /* 0x0000000000577805 */ /* 0x000fca0000008a00 */
[----:B------:R-:W-:-:S05]  /*0f40*/  IMAD R87, R87, -0xa0, RZ ;  /* 0xffffff6057577824 */ /* 0x000fca00078e02ff */
[----:B------:R-:W-:-:S14]  /*0f50*/  R2UR UR59, R87 ;  /* 0x00000000573b72ca */ /* 0x000fdc00000e0000 */
[----:B------:R-:W3:Y:S01]  /*0f60*/  LDCU UR59, c[0x0][UR59+0x2a4] ;  /* 0x000054803b3b77ac */ /* 0x000ee20008000800 */
[----:B------:R-:W3:Y:S01]  /*0f70*/  LDCU UR42, c[0x0][0xb24] ;  /* 0x00016480ff2a77ac */ /* 0x000ee20008000800 */
[----:B-1----:R-:W-:Y:S01]  /*0f80*/  I2FP.F32.U32 R3, UR7 ;  /* 0x0000000700037c45 */ /* 0x002fe20008201000 */
[----:B------:R-:W1:Y:S01]  /*0f90*/  S2UR UR36, SR_CTAID.Z ;  /* 0x00000000002479c3 */ /* 0x000e620000002700 */
[----:B------:R-:W1:Y:S03]  /*0fa0*/  LDCU UR27, c[0x0][0xb30] ;  /* 0x00016600ff1b77ac */ /* 0x000e660008000800 */
[----:B--2---:R-:W-:Y:S01]  /*0fb0*/  FMUL R3, R3, UR5 ;  /* 0x0000000503037c20 */ /* 0x004fe20008400000 */
[----:B------:R-:W-:Y:S01]  /*0fc0*/  UMOV UR16, UR7 ;  /* 0x0000000700107c82 */ /* 0x000fe20008000000 */
[----:B----4-:R-:W-:Y:S01]  /*0fd0*/  UISETP.GE.AND UP2, UPT, UR21, 0x1, UPT ;  /* 0x000000011500788c */ /* 0x010fe2000bf46270 */
[----:B------:R-:W-:Y:S01]  /*0fe0*/  I2FP.F32.U32 R2, UR8 ;  /* 0x0000000800027c45 */ /* 0x000fe20008201000 */
[----:B------:R-:W-:-:S02]  /*0ff0*/  UMOV UR20, UR8 ;  /* 0x0000000800147c82 */ /* 0x000fc40008000000 */
[----:B------:R-:W2:Y:S02]  /*1000*/  F2I.U32.TRUNC.NTZ R3, R3 ;  /* 0x0000000300037305 */ /* 0x000ea4000020f000 */
[----:B---3--:R-:W-:Y:S01]  /*1010*/  FMUL R2, R2, UR4 ;  /* 0x0000000402027c20 */ /* 0x008fe20008400000 */
[----:B------:R-:W-:-:S05]  /*1020*/  USHF.L.U32 UR28, UR10, 0xc, URZ ;  /* 0x0000000c0a1c7899 */ /* 0x000fca00080006ff */
[----:B------:R-:W3:Y:S01]  /*1030*/  F2I.U32.TRUNC.NTZ R2, R2 ;  /* 0x0000000200027305 */ /* 0x000ee2000020f000 */
[----:B--2---:R-:W-:Y:S02]  /*1040*/  R2UR UR4, R3 ;  /* 0x00000000030472ca */ /* 0x004fe400000e0000 */
[----:B---3--:R-:W-:Y:S02]  /*1050*/  R2UR UR6, R2 ;  /* 0x00000000020672ca */ /* 0x008fe400000e0000 */
[----:B------:R-:W-:-:S09]  /*1060*/  PRMT R2, RZ, 0x7610, R2 ;  /* 0x00007610ff027816 */ /* 0x000fd20000000002 */
[----:B------:R-:W-:-:S04]  /*1070*/  UIADD3 UR5, UPT, UPT, -UR4, URZ, URZ ;  /* 0x000000ff04057290 */ /* 0x000fc8000fffe1ff */
[----:B------:R-:W-:Y:S02]  /*1080*/  UIMAD UR5, UR9, UR5, UR7 ;  /* 0x00000005090572a4 */ /* 0x000fe4000f8e0207 */
[----:B------:R-:W-:-:S04]  /*1090*/  UIADD3 UR4, UPT, UPT, -UR6, URZ, URZ ;  /* 0x000000ff06047290 */ /* 0x000fc8000fffe1ff */
[----:B------:R-:W-:Y:S01]  /*10a0*/  IMAD.U32 R87, RZ, RZ, UR5 ;  /* 0x00000005ff577e24 */ /* 0x000fe2000f8e00ff */
[----:B------:R-:W-:Y:S01]  /*10b0*/  UIMAD UR59, UR59, UR4, UR8 ;  /* 0x000000043b3b72a4 */ /* 0x000fe2000f8e0208 */
[----:B-1----:R-:W-:Y:S11]  /*10c0*/  BRA.U UP4, `(.L_x_17) ;  /* 0x0000000104287547 */ /* 0x002ff6000b800000 */
[----:B------:R-:W-:Y:S01]  /*10d0*/  R2UR UR4, R87 ;  /* 0x00000000570472ca */ /* 0x000fe200000e0000 */
[----:B------:R-:W-:Y:S02]  /*10e0*/  UISETP.NE.AND UP0, UPT, UR59, URZ, UPT ;  /* 0x000000ff3b00728c */ /* 0x000fe4000bf05270 */
[----:B------:R-:W-:-:S10]  /*10f0*/  UISETP.NE.AND UP1, UPT, UR59, 0x1, UPT ;  /* 0x000000013b00788c */ /* 0x000fd4000bf25270 */
[----:B------:R-:W-:-:S04]  /*1100*/  UISETP.EQ.OR UP0, UPT, UR4, URZ, !UP0 ;  /* 0x000000ff0400728c */ /* 0x000fc8000c702670 */
[----:B------:R-:W-:Y:S02]  /*1110*/  USEL UR5, URZ, 0x1, !UP0 ;  /* 0x00000001ff057887 */ /* 0x000fe4000c000000 */
[----:B------:R-:W-:Y:S02]  /*1120*/  UISETP.NE.AND UP0, UPT, UR4, URZ, UPT ;  /* 0x000000ff0400728c */ /* 0x000fe4000bf05270 */
[----:B------:R-:W-:-:S04]  /*1130*/  USEL UR4, URZ, 0x2, UP1 ;  /* 0x00000002ff047887 */ /* 0x000fc80008800000 */
[----:B------:R-:W-:-:S04]  /*1140*/  USEL UR4, UR4, 0x2, UP0 ;  /* 0x0000000204047887 */ /* 0x000fc80008000000 */
[----:B------:R-:W-:-:S06]  /*1150*/  UIADD3 UR4, UPT, UPT, UR5, UR4, URZ ;  /* 0x0000000405047290 */ /* 0x000fcc000fffe0ff */
[----:B------:R-:W-:Y:S02]  /*1160*/  MOV R2, UR4 ;  /* 0x0000000400027c02 */ /* 0x000fe40008000f00 */
.L_x_17:
[----:B------:R-:W-:Y:S05]  /*1170*/  BRA.U !UP2, `(.L_x_18) ;  /* 0x000000010ad47547 */ /* 0x000fea000b800000 */
[----:B------:R-:W1:Y:S01]  /*1180*/  LDCU.128 UR12, c[0x0][0xb10] ;  /* 0x00016200ff0c77ac */ /* 0x000e620008000c00 */
[----:B------:R-:W2:Y:S01]  /*1190*/  LDCU UR6, c[0x0][0x370] ;  /* 0x00006e00ff0677ac */ /* 0x000ea20008000800 */
[----:B------:R-:W3:Y:S01]  /*11a0*/  LDCU UR5, c[0x0][0x374] ;  /* 0x00006e80ff0577ac */ /* 0x000ee20008000800 */
[----:B------:R-:W4:Y:S01]  /*11b0*/  LDCU UR26, c[0x0][0xb0c] ;  /* 0x00016180ff1a77ac */ /* 0x000f220008000800 */
[----:B------:R-:W4:Y:S01]  /*11c0*/  LDCU UR4, c[0x0][0xb20] ;  /* 0x00016400ff0477ac */ /* 0x000f220008000800 */
[----:B------:R-:W4:Y:S01]  /*11d0*/  LDCU.64 UR8, c[0x0][0xb28] ;  /* 0x00016500ff0877ac */ /* 0x000f220008000a00 */
[----:B-1----:R-:W-:Y:S02]  /*11e0*/  UISETP.NE.AND UP0, UPT, UR14, 0x1, UPT ;  /* 0x000000010e00788c */ /* 0x002fe4000bf05270 */
[----:B---3--:R-:W-:Y:S02]  /*11f0*/  UIMAD.WIDE.U32 UR10, UR5, UR15, URZ ;  /* 0x0000000f050a72a5 */ /* 0x008fe4000f8e00ff */
[----:B--2---:R-:W-:-:S02]  /*1200*/  UIMAD.WIDE.U32 UR22, UR6, UR12, URZ ;  /* 0x0000000c061672a5 */ /* 0x004fc4000f8e00ff */
[----:B----4-:R-:W-:Y:S02]  /*1210*/  UISETP.NE.AND UP1, UPT, UR26, 0x1, UPT ;  /* 0x000000011a00788c */ /* 0x010fe4000bf25270 */
[----:B------:R-:W-:Y:S01]  /*1220*/  UISETP.NE.AND UP2, UPT, UR21, 0x1, UPT ;  /* 0x000000011500788c */ /* 0x000fe2000bf45270 */
[----:B------:R-:W-:Y:S02]  /*1230*/  UMOV UR10, UR11 ;  /* 0x0000000b000a7c82 */ /* 0x000fe40008000000 */
[----:B------:R-:W-:Y:S01]  /*1240*/  UMOV UR22, UR23 ;  /* 0x0000001700167c82 */ /* 0x000fe20008000000 */
[----:B------:R-:W-:Y:S02]  /*1250*/  @UP0 USHF.R.U32.HI UR5, URZ, UR4, UR10 ;  /* 0x00000004ff050299 */ /* 0x000fe4000801160a */
[----:B------:R-:W-:Y:S02]  /*1260*/  UIMAD.WIDE.U32 UR24, UR20, UR15, URZ ;  /* 0x0000000f141872a5 */ /* 0x000fe4000f8e00ff */
[----:B------:R-:W-:-:S02]  /*1270*/  UIMAD.WIDE.U32 UR10, UR5, UR8, URZ ;  /* 0x00000008050a72a5 */ /* 0x000fc4000f8e00ff */
[----:B------:R-:W-:Y:S02]  /*1280*/  @UP1 USHF.R.U32.HI UR6, URZ, UR13, UR22 ;  /* 0x0000000dff061299 */ /* 0x000fe40008011616 */
[----:B------:R-:W-:Y:S02]  /*1290*/  UIMAD.WIDE.U32 UR18, UR16, UR12, URZ ;  /* 0x0000000c101272a5 */ /* 0x000fe4000f8e00ff */
[----:B------:R-:W-:Y:S01]  /*12a0*/  UIMAD.WIDE.U32 UR22, UR6, UR8, URZ ;  /* 0x00000008061672a5 */ /* 0x000fe2000f8e00ff */
[----:B------:R-:W-:Y:S01]  /*12b0*/  UMOV UR24, UR25 ;  /* 0x0000001900187c82 */ /* 0x000fe20008000000 */
[----:B------:R-:W-:Y:S01]  /*12c0*/  UMOV UR10, UR11 ;  /* 0x0000000b000a7c82 */ /* 0x000fe20008000000 */
[----:B------:R-:W-:Y:S02]  /*12d0*/  USHF.R.U32.HI UR24, URZ, UR4, UR24 ;  /* 0x00000004ff187299 */ /* 0x000fe40008011618 */
[----:B------:R-:W-:Y:S02]  /*12e0*/  @UP2 USHF.R.U32.HI UR5, URZ, UR9, UR10 ;  /* 0x00000009ff052299 */ /* 0x000fe4000801160a */
[----:B------:R-:W-:Y:S01]  /*12f0*/  UMOV UR7, UR23 ;  /* 0x0000001700077c82 */ /* 0x000fe20008000000 */
[----:B------:R-:W-:Y:S01]  /*1300*/  UMOV UR18, UR19 ;  /* 0x0000001300127c82 */ /* 0x000fe20008000000 */
[----:B------:R-:W-:-:S02]  /*1310*/  @UP2 USHF.R.U32.HI UR6, URZ, UR9, UR7 ;  /* 0x00000009ff062299 */ /* 0x000fc40008011607 */
[----:B------:R-:W-:Y:S02]  /*1320*/  USHF.R.U32.HI UR18, URZ, UR13, UR18 ;  /* 0x0000000dff127299 */ /* 0x000fe40008011612 */
[----:B------:R-:W-:Y:S02]  /*1330*/  USEL UR4, UR20, UR24, !UP0 ;  /* 0x0000001814047287 */ /* 0x000fe4000c000000 */
[----:B------:R-:W-:Y:S02]  /*1340*/  UIMAD UR7, UR5, UR21, URZ ;  /* 0x00000015050772a4 */ /* 0x000fe4000f8e02ff */
[----:B------:R-:W-:Y:S02]  /*1350*/  USEL UR5, UR16, UR18, !UP1 ;  /* 0x0000001210057287 */ /* 0x000fe4000c800000 */
[----:B------:R-:W-:Y:S02]  /*1360*/  UIMAD UR12, UR6, UR21, URZ ;  /* 0x00000015060c72a4 */ /* 0x000fe4000f8e02ff */
[----:B------:R-:W-:-:S02]  /*1370*/  UISETP.GE.AND UP0, UPT, UR4, UR7, UPT ;  /* 0x000000070400728c */ /* 0x000fc4000bf06270 */
[----:B------:R-:W-:Y:S02]  /*1380*/  UIMAD.WIDE.U32 UR10, UR4, UR8, URZ ;  /* 0x00000008040a72a5 */ /* 0x000fe4000f8e00ff */
[----:B------:R-:W-:Y:S02]  /*1390*/  UISETP.GE.OR UP0, UPT, UR5, UR12, UP0 ;  /* 0x0000000c0500728c */ /* 0x000fe40008706670 */
[----:B------:R-:W-:Y:S02]  /*13a0*/  UIMAD.WIDE.U32 UR12, UR5, UR8, URZ ;  /* 0x00000008050c72a5 */ /* 0x000fe4000f8e00ff */
[----:B------:R-:W-:Y:S01]  /*13b0*/  UIADD3 UR10, UPT, UPT, -UR4, URZ, URZ ;  /* 0x000000ff040a7290 */ /* 0x000fe2000fffe1ff */
[----:B------:R-:W-:Y:S01]  /*13c0*/  UMOV UR8, UR11 ;  /* 0x0000000b00087c82 */ /* 0x000fe20008000000 */
[----:B------:R-:W-:Y:S02]  /*13d0*/  UIADD3 UR11, UPT, UPT, -UR5, URZ, URZ ;  /* 0x000000ff050b7290 */ /* 0x000fe4000fffe1ff */
[----:B------:R-:W-:-:S03]  /*13e0*/  USHF.R.U32.HI UR8, URZ, UR9, UR8 ;  /* 0x00000009ff087299 */ /* 0x000fc60008011608 */
[----:B------:R-:W-:Y:S01]  /*13f0*/  @!UP0 UMOV UR7, UR13 ;  /* 0x0000000d00078c82 */ /* 0x000fe20008000000 */
[----:B------:R-:W-:Y:S02]  /*1400*/  UIMAD UR20, UR14, UR10, UR20 ;  /* 0x0000000a0e1472a4 */ /* 0x000fe4000f8e0214 */
[----:B------:R-:W-:Y:S02]  /*1410*/  USEL UR8, UR4, UR8, !UP2 ;  /* 0x0000000804087287 */ /* 0x000fe4000d000000 */
[----:B------:R-:W-:Y:S02]  /*1420*/  @!UP0 USHF.R.U32.HI UR7, URZ, UR9, UR7 ;  /* 0x00000009ff078299 */ /* 0x000fe40008011607 */
[----:B------:R-:W-:Y:S02]  /*1430*/  UIADD3 UR9, UPT, UPT, -UR8, URZ, URZ ;  /* 0x000000ff08097290 */ /* 0x000fe4000fffe1ff */
[----:B------:R-:W-:Y:S02]  /*1440*/  @!UP0 USEL UR7, UR5, UR7, !UP2 ;  /* 0x0000000705078287 */ /* 0x000fe4000d000000 */
[----:B------:R-:W-:-:S02]  /*1450*/  UIMAD UR9, UR21, UR9, UR4 ;  /* 0x00000009150972a4 */ /* 0x000fc4000f8e0204 */
[----:B------:R-:W-:Y:S02]  /*1460*/  @!UP0 UIADD3 UR8, UPT, UPT, UR8, -UR7, URZ ;  /* 0x8000000708088290 */ /* 0x000fe4000fffe0ff */
[----:B------:R-:W-:Y:S02]  /*1470*/  @!UP0 UIMAD UR6, UR9, UR6, UR7 ;  /* 0x00000006090682a4 */ /* 0x000fe4000f8e0207 */
[----:B------:R-:W-:Y:S02]  /*1480*/  @!UP0 UIMAD UR4, UR8, UR21, UR5 ;  /* 0x00000015080482a4 */ /* 0x000fe4000f8e0205 */
[----:B------:R-:W-:Y:S02]  /*1490*/  UIMAD UR16, UR26, UR11, UR16 ;  /* 0x0000000b1a1072a4 */ /* 0x000fe4000f8e0210 */
[----:B------:R-:W-:Y:S01]  /*14a0*/  UIMAD UR20, UR4, UR14, UR20 ;  /* 0x0000000e041472a4 */ /* 0x000fe2000f8e0214 */
[----:B------:R-:W-:Y:S02]  /*14b0*/  @!UP0 UMOV UR5, UR6 ;  /* 0x0000000600058c82 */ /* 0x000fe40008000000 */
[----:B------:R-:W-:-:S12]  /*14c0*/  UIMAD UR16, UR5, UR26, UR16 ;  /* 0x0000001a051072a4 */ /* 0x000fd8000f8e0210 */
.L_x_18:
[----:B------:R-:W-:Y:S02]  /*14d0*/  UISETP.NE.AND UP1, UPT, UR27, 0x1, UPT ;  /* 0x000000011b00788c */ /* 0x000fe4000bf25270 */
[----:B------:R-:W-:Y:S02]  /*14e0*/  UISETP.NE.AND UP0, UPT, UR17, 0x2, UPT ;  /* 0x000000021100788c */ /* 0x000fe4000bf05270 */
[----:B------:R-:W-:-:S05]  /*14f0*/  ULOP3.LUT UR28, UR28, 0x1000, URZ, 0xc0, !UPT ;  /* 0x000010001c1c7892 */ /* 0x000fca000f8ec0ff */
[----:B------:R-:W-:Y:S07]  /*1500*/  BRA.U UP1, `(.L_x_19) ;  /* 0x0000000101447547 */ /* 0x000fee000b800000 */
[----:B------:R-:W1:Y:S01]  /*1510*/  LDCU.128 UR8, c[0x0][0xb10] ;  /* 0x00016200ff0877ac */ /* 0x000e620008000c00 */
[----:B------:R-:W2:Y:S01]  /*1520*/  LDCU UR12, c[0x0][0xb0c] ;  /* 0x00016180ff0c77ac */ /* 0x000ea20008000800 */
[----:B------:R-:W3:Y:S01]  /*1530*/  LDCU UR13, c[0x0][0xb20] ;  /* 0x00016400ff0d77ac */ /* 0x000ee20008000800 */
[----:B-1----:R-:W-:Y:S02]  /*1540*/  UIMAD.WIDE.U32 UR6, UR16, UR8, URZ ;  /* 0x00000008100672a5 */ /* 0x002fe4000f8e00ff */
[----:B------:R-:W-:Y:S02]  /*1550*/  UIMAD.WIDE.U32 UR4, UR20, UR11, URZ ;  /* 0x0000000b140472a5 */ /* 0x000fe4000f8e00ff */
[----:B--2---:R-:W-:Y:S02]  /*1560*/  UISETP.NE.AND UP2, UPT, UR12, 0x1, UPT ;  /* 0x000000010c00788c */ /* 0x004fe4000bf45270 */
[----:B------:R-:W-:Y:S01]  /*1570*/  UISETP.NE.AND UP1, UPT, UR10, 0x1, UPT ;  /* 0x000000010a00788c */ /* 0x000fe2000bf25270 */
[----:B------:R-:W-:-:S02]  /*1580*/  UMOV UR6, UR7 ;  /* 0x0000000700067c82 */ /* 0x000fc40008000000 */
[----:B------:R-:W-:Y:S01]  /*1590*/  UMOV UR4, UR5 ;  /* 0x0000000500047c82 */ /* 0x000fe20008000000 */
[----:B------:R-:W-:Y:S02]  /*15a0*/  USHF.R.U32.HI UR6, URZ, UR9, UR6 ;  /* 0x00000009ff067299 */ /* 0x000fe40008011606 */
[----:B---3--:R-:W-:Y:S02]  /*15b0*/  USHF.R.U32.HI UR4, URZ, UR13, UR4 ;  /* 0x0000000dff047299 */ /* 0x008fe40008011604 */
[----:B------:R-:W-:Y:S02]  /*15c0*/  USEL UR5, UR16, UR6, !UP2 ;  /* 0x0000000610057287 */ /* 0x000fe4000d000000 */
[----:B------:R-:W-:-:S04]  /*15d0*/  USEL UR4, UR20, UR4, !UP1 ;  /* 0x0000000414047287 */ /* 0x000fc8000c800000 */
[----:B------:R-:W-:Y:S02]  /*15e0*/  UIADD3 UR6, UPT, UPT, UR5, -UR4, URZ ;  /* 0x8000000405067290 */ /* 0x000fe4000fffe0ff */
[----:B------:R-:W-:Y:S02]  /*15f0*/  UIADD3 UR4, UPT, UPT, -UR5, UR4, URZ ;  /* 0x0000000405047290 */ /* 0x000fe4000fffe1ff */
[----:B------:R-:W-:Y:S02]  /*1600*/  UIMAD UR20, UR6, UR10, UR20 ;  /* 0x0000000a061472a4 */ /* 0x000fe4000f8e0214 */
[----:B------:R-:W-:-:S12]  /*1610*/  UIMAD UR16, UR4, UR12, UR16 ;  /* 0x0000000c041072a4 */ /* 0x000fd8000f8e0210 */
.L_x_19:
[----:B------:R-:W-:Y:S05]  /*1620*/  BRA.U !UP5, `(.L_x_20) ;  /* 0x000000010d0c7547 */ /* 0x000fea000b800000 */
[----:B------:R-:W-:Y:S01]  /*1630*/  UCGABAR_WAIT ;  /* 0x0000000000007dc7 */ /* 0x000fe20008000000 */
[----:B------:R-:W-:Y:S01]  /*1640*/  CCTL.IVALL ;  /* 0x00000000ff00798f */ /* 0x000fe20002000000 */
[----:B------:R-:W-:Y:S05]  /*1650*/  BRA `(.L_x_21) ;  /* 0x0000000000047947 */ /* 0x000fea0003800000 */
.L_x_20:
[----:B------:R-:W-:Y:S06]  /*1660*/  BAR.SYNC.DEFER_BLOCKING 0x0 ;  /* 0x0000000000007b1d */ /* 0x000fec0000010000 */
.L_x_21:
[----:B------:R-:W-:Y:S05]  /*1670*/  BRA.U UP0, `(.L_x_22) ;  /* 0x0000001100dc7547 */ /* 0x000fea000b800000 */
[----:B------:R-:W1:Y:S01]  /*1680*/  LDCU UR6, c[0x0][0x38c] ;  /* 0x00007180ff0677ac */ /* 0x000e620008000800 */
[----:B------:R-:W2:Y:S01]  /*1690*/  S2UR UR8, SR_CgaCtaId ;  /* 0x00000000000879c3 */ /* 0x000ea20000008800 */
[----:B------:R-:W-:Y:S01]  /*16a0*/  PLOP3.LUT P1, PT, PT, PT, UP3, 0x80, 0x8 ;  /* 0x000000000008781c */ /* 0x000fe20003f2f038 */
[----:B------:R-:W-:Y:S01]  /*16b0*/  IMAD.MOV.U32 R12, RZ, RZ, 0x1 ;  /* 0x00000001ff0c7424 */ /* 0x000fe200078e00ff */
[----:B------:R-:W-:Y:S01]  /*16c0*/  UMOV UR7, 0x400 ;  /* 0x0000040000077882 */ /* 0x000fe20000000000 */
[----:B------:R-:W-:Y:S01]  /*16d0*/  UISETP.NE.AND UP1, UPT, UR17, URZ, UPT ;  /* 0x000000ff1100728c */ /* 0x000fe2000bf25270 */
[----:B------:R-:W-:Y:S02]  /*16e0*/  ISETP.EQ.OR P2, PT, R0, RZ, P3 ;  /* 0x000000ff0000720c */ /* 0x000fe40001f42670 */
[----:B------:R-:W-:Y:S02]  /*16f0*/  CS2R R10, SRZ ;  /* 0x00000000000a7805 */ /* 0x000fe4000001ff00 */
[----:B------:R-:W-:Y:S01]  /*1700*/  PLOP3.LUT P1, PT, P1, PT, PT, 0x8, 0x80 ;  /* 0x000000000080781c */ /* 0x000fe20000f2e170 */
[----:B------:R-:W-:Y:S01]  /*1710*/  IMAD.MOV.U32 R9, RZ, RZ, RZ ;  /* 0x000000ffff097224 */ /* 0x000fe200078e00ff */
[----:B------:R-:W3:Y:S01]  /*1720*/  LDCU UR40, c[0x0][0x370] ;  /* 0x00006e00ff2877ac */ /* 0x000ee20008000800 */
[----:B------:R-:W-:Y:S01]  /*1730*/  IMAD.MOV.U32 R8, RZ, RZ, 0x1 ;  /* 0x00000001ff087424 */ /* 0x000fe200078e00ff */
[----:B------:R-:W4:Y:S01]  /*1740*/  LDCU.64 UR26, c[0x0][0x348] ;  /* 0x00006900ff1a77ac */ /* 0x000f220008000a00 */
[----:B-1----:R-:W-:-:S02]  /*1750*/  UIADD3 UR5, UPT, UPT, UR6, 0x7f, URZ ;  /* 0x0000007f06057890 */ /* 0x002fc4000fffe0ff */
[----:B------:R-:W-:Y:S02]  /*1760*/  USHF.R.U32.HI UR45, URZ, 0x7, UR28 ;  /* 0x00000007ff2d7899 */ /* 0x000fe4000801161c */
[----:B------:R-:W-:Y:S02]  /*1770*/  USHF.R.S32.HI UR4, URZ, 0x1f, UR5 ;  /* 0x0000001fff047899 */ /* 0x000fe40008011405 */
[----:B------:R-:W-:Y:S02]  /*1780*/  UIADD3 UR46, UPT, UPT, UR6, 0xfe, URZ ;  /* 0x000000fe062e7890 */ /* 0x000fe4000fffe0ff */
[----:B------:R-:W-:Y:S02]  /*1790*/  ULEA.HI UR4, UR4, UR5, URZ, 0x7 ;  /* 0x0000000504047291 */ /* 0x000fe4000f8f38ff */
[----:B--2---:R-:W-:Y:S02]  /*17a0*/  ULEA UR7, UR8, UR7, 0x18 ;  /* 0x0000000708077291 */ /* 0x004fe4000f8ec0ff */
[----:B------:R-:W-:-:S02]  /*17b0*/  USHF.R.S32.HI UR43, URZ, 0x7, UR4 ;  /* 0x00000007ff2b7899 */ /* 0x000fc40008011404 */
[----:B------:R-:W-:Y:S02]  /*17c0*/  UIADD3 UR4, UPT, UPT, UR6, -0x1, URZ ;  /* 0xffffffff06047890 */ /* 0x000fe4000fffe0ff */
[----:B------:R-:W-:Y:S02]  /*17d0*/  UISETP.LT.U32.AND UP0, UPT, UR43, 0x5, UPT ;  /* 0x000000052b00788c */ /* 0x000fe4000bf01070 */
[----:B------:R-:W-:Y:S02]  /*17e0*/  UISETP.GE.U32.AND UP2, UPT, UR4, -0xff, UPT ;  /* 0xffffff010400788c */ /* 0x000fe4000bf46070 */
[----:B------:R-:W-:Y:S01]  /*17f0*/  USEL UR41, UR43, 0x5, UP0 ;  /* 0x000000052b297887 */ /* 0x000fe20008000000 */
[----:B------:R-:W1:Y:S03]  /*1800*/  LDCU UR39, c[0x0][0x374] ;  /* 0x00006e80ff2777ac */ /* 0x000e660008000800 */
[----:B------:R-:W-:-:S02]  /*1810*/  UIADD3 UR21, UPT, UPT, UR41, -0x1, URZ ;  /* 0xffffffff29157890 */ /* 0x000fc4000fffe0ff */
[----:B------:R-:W-:-:S03]  /*1820*/  USEL UR24, UR48, 0x2, UP1 ;  /* 0x0000000230187887 */ /* 0x000fc60008800000 */
[----:B------:R-:W-:Y:S02]  /*1830*/  @UP2 UIADD3 UR21, UPT, UPT, UR41, URZ, URZ ;  /* 0x000000ff29152290 */ /* 0x000fe4000fffe0ff */
[----:B------:R-:W-:Y:S02]  /*1840*/  UIADD3 UR29, UPT, UPT, UR7, 0x6400, UR28 ;  /* 0x00006400071d7890 */ /* 0x000fe4000fffe01c */
[----:B------:R-:W-:Y:S02]  /*1850*/  UIADD3 UR44, UPT, UPT, UR43, -UR41, URZ ;  /* 0x800000292b2c7290 */ /* 0x000fe4000fffe0ff */
[----:B------:R-:W-:Y:S01]  /*1860*/  UIADD3 UR21, UPT, UPT, UR21, 0x1, URZ ;  /* 0x0000000115157890 */ /* 0x000fe2000fffe0ff */
[----:B---34-:R-:W-:-:S11]  /*1870*/  UMOV UR5, URZ ;  /* 0x000000ff00057c82 */ /* 0x018fd60008000000 */
.L_x_42:
[----:B------:R-:W2:Y:S02]  /*1880*/  S2UR UR4, SR_CgaCtaId ;  /* 0x00000000000479c3 */ /* 0x000ea40000008800 */
[----:B--2---:R-:W-:-:S09]  /*1890*/  UISETP.NE.AND UP0, UPT, UR4, URZ, UPT ;  /* 0x000000ff0400728c */ /* 0x004fd2000bf05270 */
[----:B-1----:R-:W-:Y:S05]  /*18a0*/  BRA.U UP0, `(.L_x_23) ;  /* 0x0000000100287547 */ /* 0x002fea000b800000 */
[----:B------:R-:W-:Y:S02]  /*18b0*/  LEA R0, R9, UR7, 0x3 ;  /* 0x0000000709007c11 */ /* 0x000fe4000f8e18ff */
[----:B------:R-:W-:-:S04]  /*18c0*/  SHF.L.U32 R3, R8, 0x1f, RZ ;  /* 0x0000001f08037819 */ /* 0x000fc800000006ff */
[----:B------:R-:W2:Y:S02]  /*18d0*/  SYNCS.PHASECHK.TRANS64.TRYWAIT P0, [R0+URZ+0x110], R3 ;  /* 0x00011003000075a7 */ /* 0x000ea400080011ff */
[----:B--2---:R-:W-:Y:S05]  /*18e0*/  @!P0 BRA `(.L_x_24) ;  /* 0x0000007c00b08947 */ /* 0x004fea0003800000 */
.L_x_133:
[----:B------:R3:W-:Y:S01]  /*18f0*/  SYNCS.ARRIVE.TRANS64.A1T0 RZ, [R0+URZ+0x100], RZ ;  /* 0x000100ff00ff79a7 */ /* 0x0007e200081000ff */
[----:B------:R-:W-:-:S05]  /*1900*/  VIADD R9, R9, 0x1 ;  /* 0x0000000109097836 */ /* 0x000fca0000000000 */
[----:B------:R-:W-:-:S04]  /*1910*/  ISETP.NE.AND P0, PT, R9, 0x2, PT ;  /* 0x000000020900780c */ /* 0x000fc80003f05270 */
[----:B--2---:R-:W-:Y:S02]  /*1920*/  SEL R3, RZ, 0x1, P0 ;  /* 0x00000001ff037807 */ /* 0x004fe40000000000 */
[----:B------:R-:W-:Y:S02]  /*1930*/  SEL R9, R9, RZ, P0 ;  /* 0x000000ff09097207 */ /* 0x000fe40000000000 */
[----:B------:R-:W-:-:S07]  /*1940*/  LOP3.LUT R8, R8, R3, RZ, 0x3c, !PT ;  /* 0x0000000308087212 */ /* 0x000fce00078e3cff */
.L_x_23:
[----:B------:R-:W-:Y:S01]  /*1950*/  ULEA UR4, UR5, UR7, 0x3 ;  /* 0x0000000705047291 */ /* 0x000fe2000f8e18ff */
[----:B---3--:R-:W-:Y:S01]  /*1960*/  SHF.L.U32 R0, R12, 0x1f, RZ ;  /* 0x0000001f0c007819 */ /* 0x008fe200000006ff */
[----:B------:R-:W-:Y:S02]  /*1970*/  UISETP.GE.U32.AND UP0, UPT, UR46, 0xff, UPT ;  /* 0x000000ff2e00788c */ /* 0x000fe4000bf06070 */
[----:B------:R-:W-:Y:S02]  /*1980*/  USHF.L.U32 UR11, UR20, 0x8, URZ ;  /* 0x00000008140b7899 */ /* 0x000fe400080006ff */
[----:B------:R-:W-:Y:S01]  /*1990*/  ULEA UR35, UR16, UR45, 0x6 ;  /* 0x0000002d10237291 */ /* 0x000fe2000f8e30ff */
[----:B------:R-:W-:Y:S02]  /*19a0*/  UMOV UR13, URZ ;  /* 0x000000ff000d7c82 */ /* 0x000fe40008000000 */
[----:B------:R2:W3:Y:S02]  /*19b0*/  SYNCS.PHASECHK.TRANS64.TRYWAIT P0, [UR4+0x28], R0 ;  /* 0x00002800ff0075a7 */ /* 0x0004e40008001104 */
[----:B------:R-:W-:Y:S07]  /*19c0*/  BRA.U !UP0, `(.L_x_25) ;  /* 0x0000000108bc7547 */ /* 0x000fee000b800000 */
[----:B------:R-:W-:Y:S01]  /*19d0*/  UMOV UR6, URZ ;  /* 0x000000ff00067c82 */ /* 0x000fe20008000000 */
[----:B------:R-:W-:-:S05]  /*19e0*/  UMOV UR4, UR5 ;  /* 0x0000000500047c82 */ /* 0x000fca0008000000 */
.L_x_31:
[----:B------:R-:W-:Y:S01]  /*19f0*/  ULEA UR33, UR4, UR7, 0x3 ;  /* 0x0000000704217291 */ /* 0x000fe2000f8e18ff */
[----:B---3--:R-:W-:Y:S01]  /*1a00*/  @!P3 MOV R2, 0xa000 ;  /* 0x0000a0000002b802 */ /* 0x008fe20000000f00 */
[----:B-1-3--:R-:W-:Y:S10]  /*1a10*/  @P0 BRA `(.L_x_26) ;  /* 0x00000000000c0947 */ /* 0x00aff40003800000 */
[----:B------:R-:W-:-:S04]  /*1a20*/  SHF.L.U32 R3, R12, 0x1f, RZ ;  /* 0x0000001f0c037819 */ /* 0x000fc800000006ff */
[----:B------:R-:W3:Y:S02]  /*1a30*/  SYNCS.PHASECHK.TRANS64.TRYWAIT P0, [UR33+0x28], R3 ;  /* 0x00002803ff0075a7 */ /* 0x000ee40008001121 */
[----:B---3--:R-:W-:Y:S05]  /*1a40*/  @!P0 BRA `(.L_x_27) ;  /* 0x0000007c006c8947 */ /* 0x008fea0003800000 */
.L_x_26:
[----:B------:R3:W-:Y:S01]  /*1a50*/  @!P3 SYNCS.ARRIVE.TRANS64 RZ, [UR33], R2 ;  /* 0x00000002ffffb9a7 */ /* 0x0007e20008000021 */
[----:B------:R-:W-:-:S04]  /*1a60*/  ULOP3.LUT UR5, UR24, 0x2, URZ, 0xfc, !UPT ;  /* 0x0000000218057892 */ /* 0x000fc8000f8efcff */
[----:B------:R-:W-:-:S09]  /*1a70*/  UISETP.NE.AND UP0, UPT, UR5, 0x2, UPT ;  /* 0x000000020500788c */ /* 0x000fd2000bf05270 */
[----:B------:R-:W-:Y:S05]  /*1a80*/  BRA.U UP0, `(.L_x_28) ;  /* 0x0000000100047547 */ /* 0x000fea000b800000 */
[----:B-1----:R-:W-:Y:S05]  /*1a90*/  BPT.TRAP 0x1 ;  /* 0x000000040000795c */ /* 0x002fea0000300000 */
.L_x_28:
[----:B------:R-:W-:Y:S04]  /*1aa0*/  BSSY.RECONVERGENT B0, `(.L_x_29) ;  /* 0x0000003000007945 */ /* 0x000fe80003800200 */
[----:B------:R-:W-:Y:S05]  /*1ab0*/  @P2 BRA `(.L_x_30) ;  /* 0x0000000000042947 */ /* 0x000fea0003800000 */
[----:B-1----:R-:W-:Y:S05]  /*1ac0*/  BPT.TRAP 0x1 ;  /* 0x000000040000795c */ /* 0x002fea0000300000 */
.L_x_30:
[----:B-1----:R-:W-:Y:S05]  /*1ad0*/  BSYNC.RECONVERGENT B0 ;  /* 0x0000000000007941 */ /* 0x002fea0003800200 */
.L_x_29:
[----:B------:R-:W-:Y:S02]  /*1ae0*/  UIADD3 UR5, UPT, UPT, UR4, 0x1, URZ ;  /* 0x0000000104057890 */ /* 0x000fe4000fffe0ff */
[----:B------:R-:W-:Y:S02]  /*1af0*/  ULEA UR32, UR4, UR28, 0xd ;  /* 0x0000001c04207291 */ /* 0x000fe4000f8e68ff */
[----:B------:R-:W-:Y:S02]  /*1b00*/  UISETP.NE.AND UP0, UPT, UR5, 0x5, UPT ;  /* 0x000000050500788c */ /* 0x000fe4000bf05270 */
[----:B------:R-:W-:Y:S02]  /*1b10*/  UIADD3 UR16, UP1, UPT, UR26, 0x80, URZ ;  /* 0x000000801a107890 */ /* 0x000fe4000ff3e0ff */
[----:B------:R-:W-:Y:S02]  /*1b20*/  USEL UR9, URZ, 0x1, UP0 ;  /* 0x00000001ff097887 */ /* 0x000fe40008000000 */
[----:B------:R-:W-:-:S02]  /*1b30*/  USEL UR5, UR5, URZ, UP0 ;  /* 0x000000ff05057287 */ /* 0x000fc40008000000 */
[----:B------:R-:W-:Y:S02]  /*1b40*/  UIADD3 UR14, UP0, UPT, UR26, 0x180, URZ ;  /* 0x000001801a0e7890 */ /* 0x000fe4000ff1e0ff */
[----:B------:R-:W-:Y:S01]  /*1b50*/  ULEA UR8, UR5, UR7, 0x3 ;  /* 0x0000000705087291 */ /* 0x000fe2000f8e18ff */
[----:B------:R-:W-:Y:S01]  /*1b60*/  LOP3.LUT R12, R12, UR9, RZ, 0x3c, !PT ;  /* 0x000000090c0c7c12 */ /* 0x000fe2000f8e3cff */
[----:B------:R-:W-:Y:S02]  /*1b70*/  USHF.L.U32 UR34, UR6, 0x7, URZ ;  /* 0x0000000706227899 */ /* 0x000fe400080006ff */
[----:B------:R-:W-:Y:S01]  /*1b80*/  UIADD3.X UR17, UPT, UPT, URZ, UR27, URZ, UP1, !UPT ;  /* 0x0000001bff117290 */ /* 0x000fe20008ffe4ff */
[----:B--2---:R-:W-:Y:S01]  /*1b90*/  SHF.L.U32 R0, R12, 0x1f, RZ ;  /* 0x0000001f0c007819 */ /* 0x004fe200000006ff */
[----:B------:R-:W-:Y:S02]  /*1ba0*/  UIADD3 UR32, UPT, UPT, UR7, 0x6400, UR32 ;  /* 0x0000640007207890 */ /* 0x000fe4000fffe020 */
[----:B------:R-:W-:Y:S01]  /*1bb0*/  UIADD3.X UR15, UPT, UPT, URZ, UR27, URZ, UP0, !UPT ;  /* 0x0000001bff0f7290 */ /* 0x000fe200087fe4ff */
[----:B------:R4:W1:Y:S01]  /*1bc0*/  SYNCS.PHASECHK.TRANS64.TRYWAIT P0, [UR8+0x28], R0 ;  /* 0x00002800ff0075a7 */ /* 0x0008620008001108 */
[----:B------:R-:W-:Y:S01]  /*1bd0*/  ULEA UR8, UR4, UR7, 0xf ;  /* 0x0000000704087291 */ /* 0x000fe2000f8e78ff */
[----:B------:R-:W-:Y:S01]  /*1be0*/  UMOV UR13, 0x30000 ;  /* 0x00030000000d7882 */ /* 0x000fe20000000000 */
[----:B------:R-:W-:-:S02]  /*1bf0*/  UMOV UR18, 0x0 ;  /* 0x0000000000127882 */ /* 0x000fc40000000000 */
[----:B------:R-:W-:Y:S01]  /*1c00*/  UIADD3 UR8, UPT, UPT, UR8, 0x10400, URZ ;  /* 0x0001040008087890 */ /* 0x000fe2000fffe0ff */
[----:B------:R-:W-:Y:S01]  /*1c10*/  UMOV UR19, 0x10000000 ;  /* 0x1000000000137882 */ /* 0x000fe20000000000 */
[----:B------:R-:W-:Y:S01]  /*1c20*/  UMOV UR12, UR36 ;  /* 0x00000024000c7c82 */ /* 0x000fe20008000000 */
[----:B------:R-:W-:Y:S01]  /*1c30*/  UMOV UR9, UR33 ;  /* 0x0000002100097c82 */ /* 0x000fe20008000000 */
[----:B------:R-:W-:Y:S01]  /*1c40*/  UMOV UR10, UR34 ;  /* 0x00000022000a7c82 */ /* 0x000fe20008000000 */
[----:B------:R2:W-:Y:S01]  /*1c50*/  UTMALDG.3D.MULTICAST [UR32], [UR16], UR13, desc[UR18] ;  /* 0x00001220100073b4 */ /* 0x0005e2000801180d */
[----:B------:R-:W-:Y:S01]  /*1c60*/  UIADD3 UR6, UPT, UPT, UR6, 0x1, URZ ;  /* 0x0000000106067890 */ /* 0x000fe2000fffe0ff */
[----:B------:R-:W-:-:S03]  /*1c70*/  UMOV UR4, UR5 ;  /* 0x0000000500047c82 */ /* 0x000fc60008000000 */
[----:B------:R-:W-:Y:S01]  /*1c80*/  UISETP.NE.AND UP0, UPT, UR6, UR21, UPT ;  /* 0x000000150600728c */ /* 0x000fe2000bf05270 */
[----:B------:R4:W-:Y:S01]  /*1c90*/  UTMALDG.3D [UR8], [UR14], desc[UR18] ;  /* 0x000012080e0075b4 */ /* 0x0009e20008011000 */
[----:B--2---:R-:W-:-:S07]  /*1ca0*/  UMOV UR13, UR21 ;  /* 0x00000015000d7c82 */ /* 0x004fce0008000000 */
[----:B----4-:R-:W-:Y:S05]  /*1cb0*/  BRA.U UP0, `(.L_x_31) ;  /* 0xfffffffd004c7547 */ /* 0x010fea000b83ffff */
.L_x_25:
[----:B------:R-:W-:Y:S01]  /*1cc0*/  ULEA UR4, UR5, UR7, 0x3 ;  /* 0x0000000705047291 */ /* 0x000fe2000f8e18ff */
[----:B--2---:R-:W-:Y:S01]  /*1cd0*/  SHF.L.U32 R0, R12, 0x1f, RZ ;  /* 0x0000001f0c007819 */ /* 0x004fe200000006ff */
[----:B------:R-:W-:Y:S01]  /*1ce0*/  @!P1 SYNCS.ARRIVE.TRANS64.A1T0 RZ, [UR7+0x98], RZ ;  /* 0x000098ffffff99a7 */ /* 0x000fe20008100007 */
[----:B------:R-:W-:-:S06]  /*1cf0*/  UISETP.GT.AND UP0, UPT, UR43, UR41, UPT ;  /* 0x000000292b00728c */ /* 0x000fcc000bf04270 */
[----:B-1-3--:R1:W2:Y:S03]  /*1d00*/  SYNCS.PHASECHK.TRANS64.TRYWAIT P0, [UR4+0x28], R0 ;  /* 0x00002800ff0075a7 */ /* 0x00a2a60008001104 */
[----:B------:R-:W-:Y:S05]  /*1d10*/  BRA.U !UP0, `(.L_x_32) ;  /* 0x0000000108bc7547 */ /* 0x000fea000b800000 */
[----:B------:R-:W-:Y:S01]  /*1d20*/  UIADD3 UR25, UPT, UPT, UR44, UR13, URZ ;  /* 0x0000000d2c197290 */ /* 0x000fe2000fffe0ff */
[----:B------:R-:W-:-:S11]  /*1d30*/  UMOV UR4, UR5 ;  /* 0x0000000500047c82 */ /* 0x000fd60008000000 */
.L_x_38:
[----:B------:R-:W-:Y:S01]  /*1d40*/  ULEA UR17, UR4, UR7, 0x3 ;  /* 0x0000000704117291 */ /* 0x000fe2000f8e18ff */
[----:B--2---:R-:W-:Y:S01]  /*1d50*/  @!P3 MOV R2, 0xa000 ;  /* 0x0000a0000002b802 */ /* 0x004fe20000000f00 */
[----:B--2-4-:R-:W-:Y:S10]  /*1d60*/  @P0 BRA `(.L_x_33) ;  /* 0x00000000000c0947 */ /* 0x014ff40003800000 */
[----:B------:R-:W-:-:S04]  /*1d70*/  SHF.L.U32 R3, R12, 0x1f, RZ ;  /* 0x0000001f0c037819 */ /* 0x000fc800000006ff */
[----:B------:R-:W2:Y:S02]  /*1d80*/  SYNCS.PHASECHK.TRANS64.TRYWAIT P0, [UR17+0x28], R3 ;  /* 0x00002803ff0075a7 */ /* 0x000ea40008001111 */
[----:B--2---:R-:W-:Y:S05]  /*1d90*/  @!P0 BRA `(.L_x_34) ;  /* 0x0000007800b08947 */ /* 0x004fea0003800000 */
.L_x_33:
[----:B------:R2:W-:Y:S01]  /*1da0*/  @!P3 SYNCS.ARRIVE.TRANS64 RZ, [UR17], R2 ;  /* 0x00000002ffffb9a7 */ /* 0x0005e20008000011 */
[----:B------:R-:W-:-:S04]  /*1db0*/  ULOP3.LUT UR5, UR24, 0x2, URZ, 0xfc, !UPT ;  /* 0x0000000218057892 */ /* 0x000fc8000f8efcff */
[----:B------:R-:W-:-:S09]  /*1dc0*/  UISETP.NE.AND UP0, UPT, UR5, 0x2, UPT ;  /* 0x000000020500788c */ /* 0x000fd2000bf05270 */
[----:B------:R-:W-:Y:S05]  /*1dd0*/  BRA.U UP0, `(.L_x_35) ;  /* 0x0000000100047547 */ /* 0x000fea000b800000 */
[----:B------:R-:W-:Y:S05]  /*1de0*/  BPT.TRAP 0x1 ;  /* 0x000000040000795c */ /* 0x000fea0000300000 */
.L_x_35:
[----:B------:R-:W-:Y:S04]  /*1df0*/  BSSY.RECONVERGENT B0, `(.L_x_36) ;  /* 0x0000003000007945 */ /* 0x000fe80003800200 */
[----:B------:R-:W-:Y:S05]  /*1e00*/  @P2 BRA `(.L_x_37) ;  /* 0x0000000000042947 */ /* 0x000fea0003800000 */
[----:B------:R-:W-:Y:S05]  /*1e10*/  BPT.TRAP 0x1 ;  /* 0x000000040000795c */ /* 0x000fea0000300000 */
.L_x_37:
[----:B------:R-:W-:Y:S05]  /*1e20*/  BSYNC.RECONVERGENT B0 ;  /* 0x0000000000007941 */ /* 0x000fea0003800200 */
.L_x_36:
[----:B------:R-:W-:Y:S02]  /*1e30*/  UIADD3 UR5, UPT, UPT, UR4, 0x1, URZ ;  /* 0x0000000104057890 */ /* 0x000fe4000fffe0ff */
[----:B------:R-:W-:Y:S02]  /*1e40*/  UIADD3 UR14, UP1, UPT, UR26, 0x80, URZ ;  /* 0x000000801a0e7890 */ /* 0x000fe4000ff3e0ff */
[----:B------:R-:W-:Y:S02]  /*1e50*/  UISETP.NE.AND UP0, UPT, UR5, 0x5, UPT ;  /* 0x000000050500788c */ /* 0x000fe4000bf05270 */
[----:B------:R-:W-:Y:S02]  /*1e60*/  USHF.L.U32 UR18, UR13, 0x7, URZ ;  /* 0x000000070d127899 */ /* 0x000fe400080006ff */
[----:B------:R-:W-:Y:S02]  /*1e70*/  USEL UR8, URZ, 0x1, UP0 ;  /* 0x00000001ff087887 */ /* 0x000fe40008000000 */
[----:B------:R-:W-:-:S02]  /*1e80*/  USEL UR5, UR5, URZ, UP0 ;  /* 0x000000ff05057287 */ /* 0x000fc40008000000 */
[----:B------:R-:W-:Y:S02]  /*1e90*/  UIADD3 UR22, UP0, UPT, UR26, 0x180, URZ ;  /* 0x000001801a167890 */ /* 0x000fe4000ff1e0ff */
[----:B------:R-:W-:Y:S01]  /*1ea0*/  LOP3.LUT R12, R12, UR8, RZ, 0x3c, !PT ;  /* 0x000000080c0c7c12 */ /* 0x000fe2000f8e3cff */
[----:B------:R-:W-:Y:S02]  /*1eb0*/  ULEA UR6, UR5, UR7, 0x3 ;  /* 0x0000000705067291 */ /* 0x000fe4000f8e18ff */
[----:B------:R-:W-:Y:S01]  /*1ec0*/  ULEA UR8, UR4, UR7, 0xf ;  /* 0x0000000704087291 */ /* 0x000fe2000f8e78ff */
[----:B-1----:R-:W-:Y:S01]  /*1ed0*/  SHF.L.U32 R0, R12, 0x1f, RZ ;  /* 0x0000001f0c007819 */ /* 0x002fe200000006ff */
[----:B------:R-:W-:Y:S02]  /*1ee0*/  ULEA UR16, UR4, UR29, 0xd ;  /* 0x0000001d04107291 */ /* 0x000fe4000f8e68ff */
[----:B------:R-:W-:Y:S02]  /*1ef0*/  UIADD3.X UR15, UPT, UPT, URZ, UR27, URZ, UP1, !UPT ;  /* 0x0000001bff0f7290 */ /* 0x000fe40008ffe4ff */
[----:B------:R-:W-:Y:S01]  /*1f00*/  UIADD3 UR8, UPT, UPT, UR8, 0x10400, URZ ;  /* 0x0001040008087890 */ /* 0x000fe2000fffe0ff */
[----:B------:R3:W4:Y:S01]  /*1f10*/  SYNCS.PHASECHK.TRANS64.TRYWAIT P0, [UR6+0x28], R0 ;  /* 0x00002800ff0075a7 */ /* 0x0007220008001106 */
[----:B------:R-:W-:Y:S01]  /*1f20*/  UIADD3.X UR23, UPT, UPT, URZ, UR27, URZ, UP0, !UPT ;  /* 0x0000001bff177290 */ /* 0x000fe200087fe4ff */
[----:B------:R-:W-:Y:S01]  /*1f30*/  UMOV UR6, 0x30000 ;  /* 0x0003000000067882 */ /* 0x000fe20000000000 */
[----:B------:R-:W-:Y:S01]  /*1f40*/  UMOV UR30, 0x0 ;  /* 0x00000000001e7882 */ /* 0x000fe20000000000 */
[----:B------:R-:W-:Y:S01]  /*1f50*/  UMOV UR31, 0x10000000 ;  /* 0x10000000001f7882 */ /* 0x000fe20000000000 */
[----:B------:R-:W-:Y:S01]  /*1f60*/  UMOV UR19, UR35 ;  /* 0x0000002300137c82 */ /* 0x000fe20008000000 */
[----:B------:R-:W-:Y:S01]  /*1f70*/  UMOV UR20, UR36 ;  /* 0x0000002400147c82 */ /* 0x000fe20008000000 */
[----:B------:R-:W-:Y:S01]  /*1f80*/  UMOV UR12, UR36 ;  /* 0x00000024000c7c82 */ /* 0x000fe20008000000 */
[----:B------:R-:W-:Y:S01]  /*1f90*/  UMOV UR9, UR17 ;  /* 0x0000001100097c82 */ /* 0x000fe20008000000 */
[----:B------:R-:W-:Y:S01]  /*1fa0*/  UMOV UR10, UR18 ;  /* 0x00000012000a7c82 */ /* 0x000fe20008000000 */
[----:B------:R3:W-:Y:S01]  /*1fb0*/  UTMALDG.3D.MULTICAST [UR16], [UR14], UR6, desc[UR30] ;  /* 0x00001e100e0073b4 */ /* 0x0007e20008011806 */
[----:B------:R-:W-:Y:S01]  /*1fc0*/  UIADD3 UR13, UPT, UPT, UR13, 0x1, URZ ;  /* 0x000000010d0d7890 */ /* 0x000fe2000fffe0ff */
[----:B------:R-:W-:-:S03]  /*1fd0*/  UMOV UR4, UR5 ;  /* 0x0000000500047c82 */ /* 0x000fc60008000000 */
[----:B------:R-:W-:Y:S01]  /*1fe0*/  UISETP.NE.AND UP0, UPT, UR13, UR25, UPT ;  /* 0x000000190d00728c */ /* 0x000fe2000bf05270 */
[----:B------:R3:W-:Y:S08]  /*1ff0*/  UTMALDG.3D [UR8], [UR22], desc[UR30] ;  /* 0x00001e08160075b4 */ /* 0x0007f00008011000 */
[----:B---3--:R-:W-:Y:S05]  /*2000*/  BRA.U UP0, `(.L_x_38) ;  /* 0xfffffffd004c7547 */ /* 0x008fea000b83ffff */
.L_x_32:
[C---:B------:R-:W-:Y:S01]  /*2010*/  LEA R3, R11.reuse, UR7, 0x3 ;  /* 0x000000070b037c11 */ /* 0x040fe2000f8e18ff */
[----:B------:R-:W-:Y:S01]  /*2020*/  NOP ;  /* 0x0000000000007918 */ /* 0x000fe20000000000 */
[----:B-1----:R-:W-:Y:S02]  /*2030*/  SHF.L.U32 R0, R10, 0x1f, RZ ;  /* 0x0000001f0a007819 */ /* 0x002fe400000006ff */
[----:B------:R-:W-:Y:S02]  /*2040*/  LEA R5, R11, UR7, 0x4 ;  /* 0x000000070b057c11 */ /* 0x000fe4000f8e20ff */
[----:B--2-4-:R-:W1:Y:S02]  /*2050*/  SYNCS.PHASECHK.TRANS64.TRYWAIT P0, [R3+URZ+0xa0], R0 ;  /* 0x0000a000030075a7 */ /* 0x014e6400080011ff */
[----:B-1----:R-:W-:Y:S05]  /*2060*/  @!P0 BRA `(.L_x_39) ;  /* 0x0000007800148947 */ /* 0x002fea0003800000 */
.L_x_136:
[----:B------:R-:W2:Y:S01]  /*2070*/  LDS.128 R4, [R5+0x130] ;  /* 0x0001300005047984 */ /* 0x000ea20000000c00 */
[----:B------:R-:W-:Y:S01]  /*2080*/  UISETP.GE.AND UP0, UPT, UR42, 0x1, UPT ;  /* 0x000000012a00788c */ /* 0x000fe2000bf06270 */
[----:B------:R-:W-:Y:S01]  /*2090*/  @!PT LDS RZ, [RZ] ;  /* 0x00000000fffff984 */ /* 0x000fe20000000800 */
[----:B------:R-:W-:Y:S01]  /*20a0*/  @!PT LDS RZ, [RZ] ;  /* 0x00000000fffff984 */ /* 0x000fe20000000800 */
[----:B------:R-:W-:Y:S01]  /*20b0*/  @!PT LDS RZ, [RZ] ;  /* 0x00000000fffff984 */ /* 0x000fe20000000800 */
[----:B------:R-:W-:Y:S01]  /*20c0*/  @!PT LDS RZ, [RZ] ;  /* 0x00000000fffff984 */ /* 0x000fe20000000800 */
[----:B------:R3:W-:Y:S06]  /*20d0*/  MEMBAR.ALL.CTA ;  /* 0x0000000000007992 */ /* 0x0007ec0000008000 */
[----:B---3--:R-:W3:Y:S01]  /*20e0*/  FENCE.VIEW.ASYNC.S ;  /* 0x00000000000073c6 */ /* 0x008ee20000000000 */
[----:B--2---:R-:W-:-:S13]  /*20f0*/  LOP3.LUT P0, RZ, R6, 0x1, RZ, 0xc0, !PT ;  /* 0x0000000106ff7812 */ /* 0x004fda000780c0ff */
[----:B---3--:R-:W-:Y:S01]  /*2100*/  VOTEU.ANY UP1, P0 ;  /* 0x0000000000ff7886 */ /* 0x008fe20000020100 */
[----:B------:R-:W-:-:S13]  /*2110*/  PLOP3.LUT P0, PT, PT, PT, UP1, 0x80, 0x8 ;  /* 0x000000000008781c */ /* 0x000fda0003f0f018 */
[----:B-1----:R-:W-:Y:S02]  /*2120*/  @P0 LOP3.LUT R0, R5, 0xffff, RZ, 0xc0, !PT ;  /* 0x0000ffff05000812 */ /* 0x002fe400078ec0ff */
[----:B------:R-:W-:Y:S02]  /*2130*/  @P0 MOV R2, R4 ;  /* 0x0000000400020202 */ /* 0x000fe40000000f00 */
[----:B------:R-:W-:Y:S01]  /*2140*/  @P0 R2UR UR6, R0 ;  /* 0x00000000000602ca */ /* 0x000fe200000e0000 */
[----:B------:R-:W-:Y:S01]  /*2150*/  VIADD R0, R3, 0xb0 ;  /* 0x000000b003007836 */ /* 0x000fe20000000000 */
[----:B------:R-:W-:Y:S02]  /*2160*/  @P0 SHF.R.U32.HI R4, RZ, 0x10, R5 ;  /* 0x00000010ff040819 */ /* 0x000fe40000011605 */
[----:B------:R-:W-:Y:S02]  /*2170*/  @P0 R2UR UR8, R2 ;  /* 0x00000000020802ca */ /* 0x000fe400000e0000 */
[----:B------:R-:W-:-:S02]  /*2180*/  PRMT R0, RZ, 0x654, R0 ;  /* 0x00000654ff007816 */ /* 0x000fc40000000000 */
[----:B------:R-:W-:Y:S02]  /*2190*/  @P0 R2UR UR4, R4 ;  /* 0x00000000040402ca */ /* 0x000fe400000e0000 */
[----:B------:R1:W-:Y:S03]  /*21a0*/  SYNCS.ARRIVE.TRANS64.RED.A1T0 RZ, [R0+URZ], RZ ;  /* 0x000000ff00ff79a7 */ /* 0x0003e600081004ff */
[----:B------:R-:W-:-:S04]  /*21b0*/  @UP1 UMOV UR37, UR6 ;  /* 0x0000000600251c82 */ /* 0x000fc80008000000 */
[----:B------:R-:W-:-:S04]  /*21c0*/  @UP1 UMOV UR38, UR8 ;  /* 0x0000000800261c82 */ /* 0x000fc80008000000 */
[----:B------:R-:W-:Y:S01]  /*21d0*/  @UP1 UMOV UR36, UR4 ;  /* 0x0000000400241c82 */ /* 0x000fe20008000000 */
[----:B------:R-:W-:Y:S05]  /*21e0*/  BRA.U !UP0, `(.L_x_40) ;  /* 0x0000000108d47547 */ /* 0x000fea000b800000 */
[----:B------:R-:W2:Y:S01]  /*21f0*/  LDCU.128 UR12, c[0x0][0xb10] ;  /* 0x00016200ff0c77ac */ /* 0x000ea20008000c00 */
[----:B------:R-:W3:Y:S01]  /*2200*/  LDCU UR25, c[0x0][0xb20] ;  /* 0x00016400ff1977ac */ /* 0x000ee20008000800 */
[----:B------:R-:W4:Y:S01]  /*2210*/  LDCU UR20, c[0x0][0xb0c] ;  /* 0x00016180ff1477ac */ /* 0x000f220008000800 */
[----:B------:R-:W1:Y:S01]  /*2220*/  LDCU.64 UR10, c[0x0][0xb28] ;  /* 0x00016500ff0a77ac */ /* 0x000e620008000a00 */
[----:B------:R-:W-:Y:S02]  /*2230*/  UISETP.NE.AND UP3, UPT, UR42, 0x1, UPT ;  /* 0x000000012a00788c */ /* 0x000fe4000bf65270 */
[----:B--2---:R-:W-:Y:S02]  /*2240*/  UIMAD.WIDE.U32 UR16, UR39, UR15, URZ ;  /* 0x0000000f271072a5 */ /* 0x004fe4000f8e00ff */
[----:B------:R-:W-:Y:S02]  /*2250*/  UIMAD.WIDE.U32 UR8, UR40, UR12, URZ ;  /* 0x0000000c280872a5 */ /* 0x000fe4000f8e00ff */
[----:B------:R-:W-:-:S02]  /*2260*/  UISETP.NE.AND UP0, UPT, UR14, 0x1, UPT ;  /* 0x000000010e00788c */ /* 0x000fc4000bf05270 */
[----:B------:R-:W-:Y:S01]  /*2270*/  UIMAD.WIDE.U32 UR22, UR37, UR15, URZ ;  /* 0x0000000f251672a5 */ /* 0x000fe2000f8e00ff */
[----:B------:R-:W-:Y:S02]  /*2280*/  UMOV UR16, UR17 ;  /* 0x0000001100107c82 */ /* 0x000fe40008000000 */
[----:B------:R-:W-:Y:S01]  /*2290*/  UMOV UR8, UR9 ;  /* 0x0000000900087c82 */ /* 0x000fe20008000000 */
[----:B---3--:R-:W-:Y:S02]  /*22a0*/  USHF.R.U32.HI UR16, URZ, UR25, UR16 ;  /* 0x00000019ff107299 */ /* 0x008fe40008011610 */
[----:B----4-:R-:W-:Y:S02]  /*22b0*/  UISETP.NE.AND UP2, UPT, UR20, 0x1, UPT ;  /* 0x000000011400788c */ /* 0x010fe4000bf45270 */
[----:B------:R-:W-:Y:S02]  /*22c0*/  USHF.R.U32.HI UR8, URZ, UR13, UR8 ;  /* 0x0000000dff087299 */ /* 0x000fe40008011608 */
[----:B------:R-:W-:-:S02]  /*22d0*/  USEL UR6, UR39, UR16, !UP0 ;  /* 0x0000001027067287 */ /* 0x000fc4000c000000 */
[----:B------:R-:W-:Y:S02]  /*22e0*/  USEL UR8, UR40, UR8, !UP2 ;  /* 0x0000000828087287 */ /* 0x000fe4000d000000 */
[----:B-1----:R-:W-:Y:S01]  /*22f0*/  UIMAD.WIDE.U32 UR16, UR6, UR10, URZ ;  /* 0x0000000a061072a5 */ /* 0x002fe2000f8e00ff */
[----:B------:R-:W-:Y:S01]  /*2300*/  UMOV UR4, UR23 ;  /* 0x0000001700047c82 */ /* 0x000fe20008000000 */
[----:B------:R-:W-:Y:S02]  /*2310*/  UIMAD.WIDE.U32 UR18, UR38, UR12, URZ ;  /* 0x0000000c261272a5 */ /* 0x000fe4000f8e00ff */
[----:B------:R-:W-:-:S03]  /*2320*/  UIMAD.WIDE.U32 UR22, UR8, UR10, URZ ;  /* 0x0000000a081672a5 */ /* 0x000fc6000f8e00ff */
[----:B------:R-:W-:Y:S01]  /*2330*/  UMOV UR16, UR17 ;  /* 0x0000001100107c82 */ /* 0x000fe20008000000 */
[----:B------:R-:W-:Y:S02]  /*2340*/  USHF.R.U32.HI UR4, URZ, UR25, UR4 ;  /* 0x00000019ff047299 */ /* 0x000fe40008011604 */
[----:B------:R-:W-:Y:S01]  /*2350*/  @UP3 USHF.R.U32.HI UR6, URZ, UR11, UR16 ;  /* 0x0000000bff063299 */ /* 0x000fe20008011610 */
[----:B------:R-:W-:Y:S01]  /*2360*/  UMOV UR18, UR19 ;  /* 0x0000001300127c82 */ /* 0x000fe20008000000 */
[----:B------:R-:W-:Y:S01]  /*2370*/  UMOV UR22, UR23 ;  /* 0x0000001700167c82 */ /* 0x000fe20008000000 */
[----:B------:R-:W-:Y:S02]  /*2380*/  USHF.R.U32.HI UR13, URZ, UR13, UR18 ;  /* 0x0000000dff0d7299 */ /* 0x000fe40008011612 */
[----:B------:R-:W-:Y:S02]  /*2390*/  USEL UR4, UR37, UR4, !UP0 ;  /* 0x0000000425047287 */ /* 0x000fe4000c000000 */
[----:B------:R-:W-:-:S02]  /*23a0*/  @UP3 USHF.R.U32.HI UR8, URZ, UR11, UR22 ;  /* 0x0000000bff083299 */ /* 0x000fc40008011616 */
[----:B------:R-:W-:Y:S02]  /*23b0*/  UIMAD UR9, UR42, UR6, URZ ;  /* 0x000000062a0972a4 */ /* 0x000fe4000f8e02ff */
[----:B------:R-:W-:Y:S02]  /*23c0*/  USEL UR6, UR38, UR13, !UP2 ;  /* 0x0000000d26067287 */ /* 0x000fe4000d000000 */
[----:B------:R-:W-:Y:S02]  /*23d0*/  UIMAD UR12, UR42, UR8, URZ ;  /* 0x000000082a0c72a4 */ /* 0x000fe4000f8e02ff */
[----:B------:R-:W-:Y:S02]  /*23e0*/  UISETP.GE.AND UP0, UPT, UR4, UR9, UPT ;  /* 0x000000090400728c */ /* 0x000fe4000bf06270 */
[----:B------:R-:W-:Y:S02]  /*23f0*/  UIMAD.WIDE.U32 UR16, UR4, UR10, URZ ;  /* 0x0000000a041072a5 */ /* 0x000fe4000f8e00ff */
[----:B------:R-:W-:-:S02]  /*2400*/  UISETP.GE.OR UP0, UPT, UR6, UR12, UP0 ;  /* 0x0000000c0600728c */ /* 0x000fc40008706670 */
        /* <DEDUP_REMOVED lines=19> */
.L_x_40:
[----:B------:R-:W2:Y:S02]  /*2540*/  LDCU UR4, c[0x0][0xb30] ;  /* 0x00016600ff0477ac */ /* 0x000ea40008000800 */
[----:B--2---:R-:W-:-:S09]  /*2550*/  UISETP.NE.AND UP0, UPT, UR4, 0x1, UPT ;  /* 0x000000010400788c */ /* 0x004fd2000bf05270 */
[----:B------:R-:W-:Y:S05]  /*2560*/  BRA.U UP0, `(.L_x_41) ;  /* 0x0000000100447547 */ /* 0x000fea000b800000 */
[----:B------:R-:W2:Y:S01]  /*2570*/  LDCU.128 UR12, c[0x0][0xb10] ;  /* 0x00016200ff0c77ac */ /* 0x000ea20008000c00 */
[----:B------:R-:W3:Y:S01]  /*2580*/  LDCU UR16, c[0x0][0xb0c] ;  /* 0x00016180ff1077ac */ /* 0x000ee20008000800 */
[----:B------:R-:W4:Y:S01]  /*2590*/  LDCU UR17, c[0x0][0xb20] ;  /* 0x00016400ff1177ac */ /* 0x000f220008000800 */
[----:B--2---:R-:W-:Y:S02]  /*25a0*/  UIMAD.WIDE.U32 UR10, UR38, UR12, URZ ;  /* 0x0000000c260a72a5 */ /* 0x004fe4000f8e00ff */
[----:B------:R-:W-:Y:S02]  /*25b0*/  UIMAD.WIDE.U32 UR8, UR37, UR15, URZ ;  /* 0x0000000f250872a5 */ /* 0x000fe4000f8e00ff */
[----:B---3--:R-:W-:Y:S02]  /*25c0*/  UISETP.NE.AND UP2, UPT, UR16, 0x1, UPT ;  /* 0x000000011000788c */ /* 0x008fe4000bf45270 */
[----:B------:R-:W-:Y:S01]  /*25d0*/  UISETP.NE.AND UP0, UPT, UR14, 0x1, UPT ;  /* 0x000000010e00788c */ /* 0x000fe2000bf05270 */
[----:B------:R-:W-:-:S02]  /*25e0*/  UMOV UR6, UR11 ;  /* 0x0000000b00067c82 */ /* 0x000fc40008000000 */
[----:B------:R-:W-:Y:S01]  /*25f0*/  UMOV UR4, UR9 ;  /* 0x0000000900047c82 */ /* 0x000fe20008000000 */
[----:B------:R-:W-:Y:S02]  /*2600*/  USHF.R.U32.HI UR6, URZ, UR13, UR6 ;  /* 0x0000000dff067299 */ /* 0x000fe40008011606 */
[----:B----4-:R-:W-:Y:S02]  /*2610*/  USHF.R.U32.HI UR4, URZ, UR17, UR4 ;  /* 0x00000011ff047299 */ /* 0x010fe40008011604 */
[----:B------:R-:W-:Y:S02]  /*2620*/  USEL UR6, UR38, UR6, !UP2 ;  /* 0x0000000626067287 */ /* 0x000fe4000d000000 */
[----:B------:R-:W-:-:S04]  /*2630*/  USEL UR4, UR37, UR4, !UP0 ;  /* 0x0000000425047287 */ /* 0x000fc8000c000000 */
[----:B------:R-:W-:Y:S02]  /*2640*/  UIADD3 UR8, UPT, UPT, UR6, -UR4, URZ ;  /* 0x8000000406087290 */ /* 0x000fe4000fffe0ff */
[----:B------:R-:W-:Y:S02]  /*2650*/  UIADD3 UR4, UPT, UPT, -UR6, UR4, URZ ;  /* 0x0000000406047290 */ /* 0x000fe4000fffe1ff */
[----:B------:R-:W-:Y:S02]  /*2660*/  UIMAD UR37, UR8, UR14, UR37 ;  /* 0x0000000e082572a4 */ /* 0x000fe4000f8e0225 */
[----:B------:R-:W-:-:S12]  /*2670*/  UIMAD UR38, UR4, UR16, UR38 ;  /* 0x00000010042672a4 */ /* 0x000fd8000f8e0226 */
.L_x_41:
[----:B------:R-:W-:Y:S01]  /*2680*/  VIADD R11, R11, 0x1 ;  /* 0x000000010b0b7836 */ /* 0x000fe20000000000 */
[----:B------:R-:W-:Y:S01]  /*2690*/  R2UR UR4, R87 ;  /* 0x00000000570472ca */ /* 0x000fe200000e0000 */
[----:B------:R-:W-:Y:S01]  /*26a0*/  UIADD3 UR20, UPT, UPT, UR37, UR59, URZ ;  /* 0x0000003b25147290 */ /* 0x000fe2000fffe0ff */
[----:B------:R-:W-:Y:S02]  /*26b0*/  PLOP3.LUT P1, PT, PT, PT, PT, 0x80, 0x8 ;  /* 0x000000000008781c */ /* 0x000fe40003f2f070 */
[----:B------:R-:W-:-:S04]  /*26c0*/  ISETP.NE.AND P0, PT, R11, 0x2, PT ;  /* 0x000000020b00780c */ /* 0x000fc80003f05270 */
[----:B------:R-:W-:Y:S02]  /*26d0*/  SEL R3, RZ, 0x1, P0 ;  /* 0x00000001ff037807 */ /* 0x000fe40000000000 */
[----:B------:R-:W-:Y:S02]  /*26e0*/  SEL R11, R11, RZ, P0 ;  /* 0x000000ff0b0b7207 */ /* 0x000fe40000000000 */
[----:B------:R-:W-:Y:S01]  /*26f0*/  LOP3.LUT R10, R10, R3, RZ, 0x3c, !PT ;  /* 0x000000030a0a7212 */ /* 0x000fe200078e3cff */
[----:B------:R-:W-:Y:S01]  /*2700*/  UIADD3 UR16, UPT, UPT, UR38, UR4, URZ ;  /* 0x0000000426107290 */ /* 0x000fe2000fffe0ff */
[----:B------:R-:W-:Y:S11]  /*2710*/  BRA.U UP1, `(.L_x_42) ;  /* 0xfffffff101587547 */ /* 0x000ff6000b83ffff */
[----:B------:R-:W-:Y:S01]  /*2720*/  UIADD3 UR7, UPT, UPT, UR7, 0x28, URZ ;  /* 0x0000002807077890 */ /* 0x000fe2000fffe0ff */
[----:B------:R-:W-:-:S03]  /*2730*/  SHF.L.U32 R3, R12, 0x1f, RZ ;  /* 0x0000001f0c037819 */ /* 0x000fc600000006ff */
[----:B------:R-:W-:-:S09]  /*2740*/  ULEA UR4, UR5, UR7, 0x3 ;  /* 0x0000000705047291 */ /* 0x000fd2000f8e18ff */
[----:B------:R-:W2:Y:S02]  /*2750*/  SYNCS.PHASECHK.TRANS64.TRYWAIT P0, [UR4], R3 ;  /* 0x00000003ff0075a7 */ /* 0x000ea40008001104 */
[----:B--2---:R-:W-:Y:S05]  /*2760*/  @!P0 BRA `(.L_x_43) ;  /* 0x0000007000688947 */ /* 0x004fea0003800000 */
.L_x_138:
[----:B------:R-:W-:-:S04]  /*2770*/  UIADD3 UR4, UPT, UPT, UR5, 0x1, URZ ;  /* 0x0000000105047890 */ /* 0x000fc8000fffe0ff */
[----:B------:R-:W-:-:S04]  /*2780*/  UISETP.NE.AND UP0, UPT, UR4, 0x5, UPT ;  /* 0x000000050400788c */ /* 0x000fc8000bf05270 */
[----:B------:R-:W-:Y:S02]  /*2790*/  USEL UR6, URZ, 0x1, UP0 ;  /* 0x00000001ff067887 */ /* 0x000fe40008000000 */
[----:B------:R-:W-:-:S04]  /*27a0*/  USEL UR4, UR4, URZ, UP0 ;  /* 0x000000ff04047287 */ /* 0x000fc80008000000 */
[----:B------:R-:W-:Y:S01]  /*27b0*/  ULEA UR5, UR4, UR7, 0x3 ;  /* 0x0000000704057291 */ /* 0x000fe2000f8e18ff */
[----:B------:R-:W-:-:S04]  /*27c0*/  LOP3.LUT R2, R12, UR6, RZ, 0x3c, !PT ;  /* 0x000000060c027c12 */ /* 0x000fc8000f8e3cff */
[----:B-1----:R-:W-:-:S04]  /*27d0*/  SHF.L.U32 R3, R2, 0x1f, RZ ;  /* 0x0000001f02037819 */ /* 0x002fc800000006ff */
[----:B------:R-:W1:Y:S02]  /*27e0*/  SYNCS.PHASECHK.TRANS64.TRYWAIT P0, [UR5], R3 ;  /* 0x00000003ff0075a7 */ /* 0x000e640008001105 */
[----:B-1----:R-:W-:Y:S05]  /*27f0*/  @!P0 BRA `(.L_x_44) ;  /* 0x00000070005c8947 */ /* 0x002fea0003800000 */
.L_x_140:
        /* <DEDUP_REMOVED lines=9> */
.L_x_142:
        /* <DEDUP_REMOVED lines=9> */
.L_x_144:
[----:B------:R-:W-:-:S04]  /*2920*/  UIADD3 UR4, UPT, UPT, UR4, 0x1, URZ ;  /* 0x0000000104047890 */ /* 0x000fc8000fffe0ff */
[----:B------:R-:W-:-:S04]  /*2930*/  UISETP.NE.AND UP0, UPT, UR4, 0x5, UPT ;  /* 0x000000050400788c */ /* 0x000fc8000bf05270 */
[----:B------:R-:W-:Y:S02]  /*2940*/  USEL UR5, URZ, 0x1, UP0 ;  /* 0x00000001ff057887 */ /* 0x000fe40008000000 */
[----:B------:R-:W-:-:S04]  /*2950*/  USEL UR4, UR4, URZ, UP0 ;  /* 0x000000ff04047287 */ /* 0x000fc80008000000 */
[----:B------:R-:W-:Y:S01]  /*2960*/  ULEA UR4, UR4, UR7, 0x3 ;  /* 0x0000000704047291 */ /* 0x000fe2000f8e18ff */
[----:B-1----:R-:W-:-:S04]  /*2970*/  LOP3.LUT R3, R2, UR5, RZ, 0x3c, !PT ;  /* 0x0000000502037c12 */ /* 0x002fc8000f8e3cff */
[----:B------:R-:W-:Y:S01]  /*2980*/  SHF.L.U32 R3, R3, 0x1f, RZ ;  /* 0x0000001f03037819 */ /* 0x000fe200000006ff */
[----:B------:R-:W-:-:S07]  /*2990*/  IMAD.U32 R0, RZ, RZ, UR4 ;  /* 0x00000004ff007e24 */ /* 0x000fce000f8e00ff */
.L_x_47:
[----:B-1----:R1:W2:Y:S02]  /*29a0*/  SYNCS.PHASECHK.TRANS64.TRYWAIT P0, [R0+URZ], R3 ;  /* 0x00000003000075a7 */ /* 0x0022a400080011ff */
[----:B--2---:R-:W-:Y:S05]  /*29b0*/  @!P0 NANOSLEEP.SYNCS 0x989680 ;  /* 0x009896800000895d */ /* 0x004fea0003900000 */
[----:B------:R-:W2:Y:S02]  /*29c0*/  @!P0 SYNCS.PHASECHK.TRANS64 P0, [R0+URZ], R3 ;  /* 0x00000003000085a7 */ /* 0x000ea400080010ff */
[----:B--2---:R-:W-:Y:S05]  /*29d0*/  @P0 EXIT ;  /* 0x000000000000094d */ /* 0x004fea0003800000 */
[----:B------:R-:W-:Y:S05]  /*29e0*/  BRA `(.L_x_47) ;  /* 0xfffffffc00ec7947 */ /* 0x000fea000383ffff */
.L_x_22:
[----:B------:R-:W1:Y:S02]  /*29f0*/  S2UR UR4, SR_CgaCtaId ;  /* 0x00000000000479c3 */ /* 0x000e640000008800 */
[----:B-1----:R-:W-:-:S04]  /*2a00*/  UISETP.NE.AND UP0, UPT, UR4, URZ, UPT ;  /* 0x000000ff0400728c */ /* 0x002fc8000bf05270 */
[----:B------:R-:W-:-:S09]  /*2a10*/  UISETP.NE.OR UP0, UPT, UR17, 0x1, UP0 ;  /* 0x000000011100788c */ /* 0x000fd20008705670 */
[----:B------:R-:W-:Y:S05]  /*2a20*/  BRA.U UP0, `(.L_x_48) ;  /* 0x00000005004c7547 */ /* 0x000fea000b800000 */
[----:B------:R-:W1:Y:S01]  /*2a30*/  S2UR UR5, SR_CgaCtaId ;  /* 0x00000000000579c3 */ /* 0x000e620000008800 */
[----:B------:R-:W-:Y:S01]  /*2a40*/  UMOV UR4, 0x400 ;  /* 0x0000040000047882 */ /* 0x000fe20000000000 */
[----:B------:R-:W-:Y:S01]  /*2a50*/  ISETP.GE.U32.AND P2, PT, R0, 0x2, PT ;  /* 0x000000020000780c */ /* 0x000fe20003f46070 */
[----:B------:R-:W-:Y:S01]  /*2a60*/  IMAD.MOV.U32 R12, RZ, RZ, 0x1 ;  /* 0x00000001ff0c7424 */ /* 0x000fe200078e00ff */
[----:B------:R-:W-:Y:S02]  /*2a70*/  CS2R R10, SRZ ;  /* 0x00000000000a7805 */ /* 0x000fe4000001ff00 */
[----:B------:R-:W-:Y:S01]  /*2a80*/  CS2R R8, SRZ ;  /* 0x0000000000087805 */ /* 0x000fe2000001ff00 */
[----:B-1----:R-:W-:-:S03]  /*2a90*/  ULEA UR6, UR5, UR4, 0x18 ;  /* 0x0000000405067291 */ /* 0x002fc6000f8ec0ff */
[----:B------:R-:W-:-:S09]  /*2aa0*/  UMOV UR5, URZ ;  /* 0x000000ff00057c82 */ /* 0x000fd20008000000 */
.L_x_52:
[----:B------:R-:W-:Y:S02]  /*2ab0*/  LEA R2, R8, UR6, 0x3 ;  /* 0x0000000608027c11 */ /* 0x000fe4000f8e18ff */
[----:B------:R-:W-:-:S03]  /*2ac0*/  SHF.L.U32 R5, R9, 0x1f, RZ ;  /* 0x0000001f09057819 */ /* 0x000fc600000006ff */
[----:B------:R-:W-:Y:S01]  /*2ad0*/  VIADD R4, R2, 0x110 ;  /* 0x0000011002047836 */ /* 0x000fe20000000000 */
[----:B------:R-:W1:Y:S02]  /*2ae0*/  SYNCS.PHASECHK.TRANS64.TRYWAIT P0, [R2+URZ+0x100], R5 ;  /* 0x00010005020075a7 */ /* 0x000e6400080011ff */
[----:B-1----:R-:W-:Y:S05]  /*2af0*/  @!P0 BRA `(.L_x_49) ;  /* 0x0000006c00e48947 */ /* 0x002fea0003800000 */
.L_x_145:
[----:B------:R-:W-:Y:S01]  /*2b00*/  ULEA UR4, UR5, UR6, 0x3 ;  /* 0x0000000605047291 */ /* 0x000fe2000f8e18ff */
[----:B------:R-:W-:Y:S02]  /*2b10*/  PRMT R4, RZ, 0x654, R4 ;  /* 0x00000654ff047816 */ /* 0x000fe40000000004 */
[----:B-1----:R-:W-:Y:S01]  /*2b20*/  SHF.L.U32 R5, R12, 0x1f, RZ ;  /* 0x0000001f0c057819 */ /* 0x002fe200000006ff */
[----:B------:R-:W-:Y:S01]  /*2b30*/  UIADD3 UR7, UPT, UPT, UR4, 0xa0, URZ ;  /* 0x000000a004077890 */ /* 0x000fe2000fffe0ff */
[----:B------:R1:W-:Y:S05]  /*2b40*/  SYNCS.ARRIVE.TRANS64.RED.A1T0 RZ, [R4+URZ], RZ ;  /* 0x000000ff04ff79a7 */ /* 0x0003ea00081004ff */
[----:B------:R-:W-:Y:S01]  /*2b50*/  IMAD.U32 R7, RZ, RZ, UR7 ;  /* 0x00000007ff077e24 */ /* 0x000fe2000f8e00ff */
[----:B------:R-:W2:Y:S04]  /*2b60*/  SYNCS.PHASECHK.TRANS64.TRYWAIT P0, [UR4+0xb0], R5 ;  /* 0x0000b005ff0075a7 */ /* 0x000ea80008001104 */
[----:B------:R-:W-:Y:S01]  /*2b70*/  PRMT R6, R0, 0x654, R7 ;  /* 0x0000065400067816 */ /* 0x000fe20000000007 */
[----:B-1----:R-:W-:Y:S01]  /*2b80*/  @!P2 IMAD.MOV.U32 R4, RZ, RZ, 0x10 ;  /* 0x00000010ff04a424 */ /* 0x002fe200078e00ff */
[----:B--2---:R-:W-:Y:S06]  /*2b90*/  @!P0 BRA `(.L_x_50) ;  /* 0x0000006c00d08947 */ /* 0x004fec0003800000 */
.L_x_147:
[----:B------:R-:W-:Y:S01]  /*2ba0*/  ULEA UR8, UR5, UR6, 0x4 ;  /* 0x0000000605087291 */ /* 0x000fe2000f8e20ff */
[----:B------:R-:W-:Y:S01]  /*2bb0*/  SEL R3, R6, R3, !P2 ;  /* 0x0000000306037207 */ /* 0x000fe20005000000 */
[----:B------:R-:W-:Y:S01]  /*2bc0*/  UIADD3 UR9, UPT, UPT, UR4, 0xa0, URZ ;  /* 0x000000a004097890 */ /* 0x000fe2000fffe0ff */
[----:B-1----:R-:W-:Y:S01]  /*2bd0*/  LEA R2, R11, UR6, 0x3 ;  /* 0x000000060b027c11 */ /* 0x002fe2000f8e18ff */
[----:B------:R-:W-:Y:S01]  /*2be0*/  UIADD3 UR8, UPT, UPT, UR8, 0x130, URZ ;  /* 0x0000013008087890 */ /* 0x000fe2000fffe0ff */
[----:B------:R-:W-:Y:S01]  /*2bf0*/  SHF.L.U32 R5, R10, 0x1f, RZ ;  /* 0x0000001f0a057819 */ /* 0x000fe200000006ff */
[----:B------:R1:W-:Y:S01]  /*2c00*/  @!P2 SYNCS.ARRIVE.TRANS64.RED RZ, [R3+URZ], R4 ;  /* 0x0000000403ffa9a7 */ /* 0x0003e200080004ff */
[----:B------:R-:W-:Y:S01]  /*2c10*/  UIADD3 UR4, UPT, UPT, UR5, 0x1, URZ ;  /* 0x0000000105047890 */ /* 0x000fe2000fffe0ff */
[----:B------:R-:W-:-:S03]  /*2c20*/  VIADD R8, R8, 0x1 ;  /* 0x0000000108087836 */ /* 0x000fc60000000000 */
[----:B------:R-:W-:Y:S02]  /*2c30*/  UISETP.NE.AND UP0, UPT, UR4, 0x2, UPT ;  /* 0x000000020400788c */ /* 0x000fe4000bf05270 */
[----:B------:R-:W-:Y:S06]  /*2c40*/  UGETNEXTWORKID.BROADCAST [UR8], [UR9] ;  /* 0x00000000080073ca */ /* 0x000fec0008000100 */
[----:B------:R-:W-:Y:S01]  /*2c50*/  USEL UR7, URZ, 0x1, UP0 ;  /* 0x00000001ff077887 */ /* 0x000fe20008000000 */
[----:B------:R-:W-:Y:S01]  /*2c60*/  ISETP.NE.AND P0, PT, R8, 0x2, PT ;  /* 0x000000020800780c */ /* 0x000fe20003f05270 */
[----:B------:R-:W-:Y:S01]  /*2c70*/  USEL UR5, UR4, URZ, UP0 ;  /* 0x000000ff04057287 */ /* 0x000fe20008000000 */
[----:B------:R-:W2:Y:S03]  /*2c80*/  SYNCS.PHASECHK.TRANS64.TRYWAIT P1, [R2+URZ+0xa0], R5 ;  /* 0x0000a005020075a7 */ /* 0x000ea600080211ff */
[----:B------:R-:W-:Y:S01]  /*2c90*/  LOP3.LUT R12, R12, UR7, RZ, 0x3c, !PT ;  /* 0x000000070c0c7c12 */ /* 0x000fe2000f8e3cff */
[----:B-12---:R-:W-:Y:S07]  /*2ca0*/  @!P1 BRA `(.L_x_51) ;  /* 0x0000006c00a49947 */ /* 0x006fee0003800000 */
.L_x_148:
[C---:B------:R-:W-:Y:S01]  /*2cb0*/  LEA R4, R11.reuse, UR6, 0x4 ;  /* 0x000000060b047c11 */ /* 0x040fe2000f8e20ff */
[----:B-1----:R-:W-:Y:S01]  /*2cc0*/  VIADD R2, R2, 0xb0 ;  /* 0x000000b002027836 */ /* 0x002fe20000000000 */
[----:B------:R-:W-:Y:S01]  /*2cd0*/  SEL R8, R8, RZ, P0 ;  /* 0x000000ff08087207 */ /* 0x000fe20000000000 */
[----:B------:R-:W-:-:S03]  /*2ce0*/  VIADD R11, R11, 0x1 ;  /* 0x000000010b0b7836 */ /* 0x000fc60000000000 */
[----:B------:R-:W1:Y:S01]  /*2cf0*/  LDS.128 R4, [R4+0x130] ;  /* 0x0001300004047984 */ /* 0x000e620000000c00 */
[----:B------:R-:W-:Y:S02]  /*2d00*/  PRMT R2, RZ, 0x654, R2 ;  /* 0x00000654ff027816 */ /* 0x000fe40000000002 */
[C---:B------:R-:W-:Y:S01]  /*2d10*/  ISETP.NE.AND P1, PT, R11.reuse, 0x2, PT ;  /* 0x000000020b00780c */ /* 0x040fe20003f25270 */
[----:B------:R-:W-:Y:S01]  /*2d20*/  @!PT LDS RZ, [RZ] ;  /* 0x00000000fffff984 */ /* 0x000fe20000000800 */
[----:B------:R-:W-:Y:S01]  /*2d30*/  @!PT LDS RZ, [RZ] ;  /* 0x00000000fffff984 */ /* 0x000fe20000000800 */
[----:B------:R-:W-:Y:S01]  /*2d40*/  @!PT LDS RZ, [RZ] ;  /* 0x00000000fffff984 */ /* 0x000fe20000000800 */
[----:B------:R-:W-:Y:S01]  /*2d50*/  @!PT LDS RZ, [RZ] ;  /* 0x00000000fffff984 */ /* 0x000fe20000000800 */
[----:B------:R2:W-:Y:S06]  /*2d60*/  MEMBAR.ALL.CTA ;  /* 0x0000000000007992 */ /* 0x0005ec0000008000 */
[----:B--2---:R-:W2:Y:S01]  /*2d70*/  FENCE.VIEW.ASYNC.S ;  /* 0x00000000000073c6 */ /* 0x004ea20000000000 */
[----:B------:R-:W-:Y:S01]  /*2d80*/  SEL R11, R11, RZ, P1 ;  /* 0x000000ff0b0b7207 */ /* 0x000fe20000800000 */
[----:B--2---:R2:W-:Y:S01]  /*2d90*/  SYNCS.ARRIVE.TRANS64.RED.A1T0 RZ, [R2+URZ], RZ ;  /* 0x000000ff02ff79a7 */ /* 0x0045e200081004ff */
[----:B-1----:R-:W-:-:S02]  /*2da0*/  LOP3.LUT P3, RZ, R6, 0x1, RZ, 0xc0, !PT ;  /* 0x0000000106ff7812 */ /* 0x002fc4000786c0ff */
[----:B------:R-:W-:-:S04]  /*2db0*/  SEL R5, RZ, 0x1, P1 ;  /* 0x00000001ff057807 */ /* 0x000fc80000800000 */
[----:B------:R-:W-:Y:S02]  /*2dc0*/  LOP3.LUT R10, R10, R5, RZ, 0x3c, !PT ;  /* 0x000000050a0a7212 */ /* 0x000fe400078e3cff */
[----:B--2---:R-:W-:-:S04]  /*2dd0*/  SEL R2, RZ, 0x1, P0 ;  /* 0x00000001ff027807 */ /* 0x004fc80000000000 */
[----:B------:R-:W-:Y:S01]  /*2de0*/  LOP3.LUT R9, R9, R2, RZ, 0x3c, !PT ;  /* 0x0000000209097212 */ /* 0x000fe200078e3cff */
[----:B------:R-:W-:Y:S06]  /*2df0*/  @P3 BRA `(.L_x_52) ;  /* 0xfffffffc002c3947 */ /* 0x000fec000383ffff */
[----:B------:R-:W-:Y:S01]  /*2e00*/  ULEA UR4, UR5, UR6, 0x3 ;  /* 0x0000000605047291 */ /* 0x000fe2000f8e18ff */
[----:B------:R-:W-:-:S08]  /*2e10*/  SHF.L.U32 R3, R12, 0x1f, RZ ;  /* 0x0000001f0c037819 */ /* 0x000fd000000006ff */
[----:B------:R-:W1:Y:S02]  /*2e20*/  SYNCS.PHASECHK.TRANS64 P0, [UR4+0xb0], R3 ;  /* 0x0000b003ff0075a7 */ /* 0x000e640008001004 */
[----:B-1----:R-:W-:Y:S05]  /*2e30*/  @P0 BRA `(.L_x_53) ;  /* 0x0000000000080947 */ /* 0x002fea0003800000 */
[----:B------:R-:W1:Y:S02]  /*2e40*/  SYNCS.PHASECHK.TRANS64.TRYWAIT P0, [UR4+0xb0], R3 ;  /* 0x0000b003ff0075a7 */ /* 0x000e640008001104 */
[----:B-1----:R-:W-:Y:S05]  /*2e50*/  @!P0 BRA `(.L_x_54) ;  /* 0x0000006c004c8947 */ /* 0x002fea0003800000 */
.L_x_53:
[----:B------:R-:W-:-:S04]  /*2e60*/  UIADD3 UR7, UPT, UPT, UR5, 0x1, URZ ;  /* 0x0000000105077890 */ /* 0x000fc8000fffe0ff */
[----:B------:R-:W-:-:S04]  /*2e70*/  UISETP.NE.AND UP0, UPT, UR7, 0x2, UPT ;  /* 0x000000020700788c */ /* 0x000fc8000bf05270 */
[----:B------:R-:W-:Y:S02]  /*2e80*/  USEL UR8, URZ, 0x1, UP0 ;  /* 0x00000001ff087887 */ /* 0x000fe40008000000 */
[----:B------:R-:W-:-:S04]  /*2e90*/  USEL UR7, UR7, URZ, UP0 ;  /* 0x000000ff07077287 */ /* 0x000fc80008000000 */
[----:B------:R-:W-:Y:S01]  /*2ea0*/  ULEA UR7, UR7, UR6, 0x3 ;  /* 0x0000000607077291 */ /* 0x000fe2000f8e18ff */
[----:B-1----:R-:W-:-:S04]  /*2eb0*/  LOP3.LUT R3, R12, UR8, RZ, 0x3c, !PT ;  /* 0x000000080c037c12 */ /* 0x002fc8000f8e3cff */
[----:B------:R-:W-:-:S04]  /*2ec0*/  SHF.L.U32 R0, R3, 0x1f, RZ ;  /* 0x0000001f03007819 */ /* 0x000fc800000006ff */
[----:B------:R-:W1:Y:S02]  /*2ed0*/  SYNCS.PHASECHK.TRANS64 P0, [UR7+0xb0], R0 ;  /* 0x0000b000ff0075a7 */ /* 0x000e640008001007 */
[----:B-1----:R-:W-:Y:S05]  /*2ee0*/  @P0 EXIT ;  /* 0x000000000000094d */ /* 0x002fea0003800000 */
[----:B------:R-:W-:Y:S02]  /*2ef0*/  SHF.L.U32 R3, R3, 0x1f, RZ ;  /* 0x0000001f03037819 */ /* 0x000fe400000006ff */
[----:B------:R-:W-:-:S07]  /*2f00*/  MOV R0, UR7 ;  /* 0x0000000700007c02 */ /* 0x000fce0008000f00 */
.L_x_55:
[----:B-1----:R1:W2:Y:S02]  /*2f10*/  SYNCS.PHASECHK.TRANS64.TRYWAIT P0, [R0+URZ+0xb0], R3 ;  /* 0x0000b003000075a7 */ /* 0x0022a400080011ff */
[----:B--2---:R-:W-:Y:S05]  /*2f20*/  @!P0 NANOSLEEP.SYNCS 0x989680 ;  /* 0x009896800000895d */ /* 0x004fea0003900000 */
[----:B------:R-:W2:Y:S02]  /*2f30*/  @!P0 SYNCS.PHASECHK.TRANS64 P0, [R0+URZ+0xb0], R3 ;  /* 0x0000b003000085a7 */ /* 0x000ea400080010ff */
[----:B--2---:R-:W-:Y:S05]  /*2f40*/  @P0 EXIT ;  /* 0x000000000000094d */ /* 0x004fea0003800000 */
[----:B------:R-:W-:Y:S05]  /*2f50*/  BRA `(.L_x_55) ;  /* 0xfffffffc00ec7947 */ /* 0x000fea000383ffff */
.L_x_48:
[----:B------:R-:W-:Y:S05]  /*2f60*/  BRA.U UP4, `(.L_x_56) ;  /* 0x0000000d04d87547 */ /* 0x000fea000b800000 */
[----:B------:R-:W1:Y:S01]  /*2f70*/  S2UR UR7, SR_CgaCtaId ;  /* 0x00000000000779c3 */ /* 0x000e620000008800 */
[----:B------:R-:W-:Y:S01]  /*2f80*/  UMOV UR4, 0x40 ;  /* 0x0000004000047882 */ /* 0x000fe20000000000 */
[----:B------:R-:W-:Y:S01]  /*2f90*/  NOP ;  /* 0x0000000000007918 */ /* 0x000fe20000000000 */
[----:B------:R-:W-:Y:S01]  /*2fa0*/  UMOV UR6, 0x400 ;  /* 0x0000040000067882 */ /* 0x000fe20000000000 */
[----:B-1----:R-:W-:Y:S02]  /*2fb0*/  ULEA UR5, UR7, UR4, 0x18 ;  /* 0x0000000407057291 */ /* 0x002fe4000f8ec0ff */
[----:B------:R-:W-:-:S07]  /*2fc0*/  ULEA UR6, UR7, UR6, 0x18 ;  /* 0x0000000607067291 */ /* 0x000fce000f8ec0ff */
[----:B------:R-:W1:Y:S02]  /*2fd0*/  LDS.U8 R0, [UR5+0x1c] ;  /* 0x00001c05ff007984 */ /* 0x000e640008000000 */
[----:B-1----:R-:W-:-:S13]  /*2fe0*/  ISETP.NE.AND P0, PT, R0, RZ, PT ;  /* 0x000000ff0000720c */ /* 0x002fda0003f05270 */
[----:B------:R-:W-:Y:S05]  /*2ff0*/  @P0 BRA `(.L_x_57) ;  /* 0x0000000000580947 */ /* 0x000fea0003800000 */
[----:B------:R-:W-:-:S13]  /*3000*/  ELECT P0, URZ, PT ;  /* 0x0000000000ff782f */ /* 0x000fda0003800000 */
[----:B------:R-:W-:Y:S05]  /*3010*/  @!P0 BRA `(.L_x_58) ;  /* 0x0000000000608947 */ /* 0x000fea0003800000 */
[----:B------:R-:W-:Y:S01]  /*3020*/  UMOV UR4, 0x10 ;  /* 0x0000001000047882 */ /* 0x000fe20000000000 */
[----:B------:R-:W-:Y:S01]  /*3030*/  HFMA2 R0, -RZ, RZ, 0, 5.9604644775390625e-08 ;  /* 0x00000001ff007431 */ /* 0x000fe200000001ff */
[----:B------:R-:W-:-:S03]  /*3040*/  MOV R3, 0xffff ;  /* 0x0000ffff00037802 */ /* 0x000fc60000000f00 */
[----:B------:R-:W-:Y:S04]  /*3050*/  DEPBAR.LE SB1, 0x36 ;  /* 0x00009d800000791a */ /* 0x000fe80000000000 */
[----:B------:R-:W1:Y:S02]  /*3060*/  UTCATOMSWS.FIND_AND_SET.ALIGN UP0, UR4, UR4 ;  /* 0x00000004000475e3 */ /* 0x000e640008000800 */
[----:B-1----:R-:W-:Y:S01]  /*3070*/  MOV R4, UR4 ;  /* 0x0000000400047c02 */ /* 0x002fe20008000f00 */
[----:B------:R-:W-:Y:S06]  /*3080*/  BRA.U UP0, `(.L_x_59) ;  /* 0x0000000100187547 */ /* 0x000fec000b800000 */
.L_x_60:
[----:B------:R-:W-:Y:S05]  /*3090*/  NANOSLEEP 0x64 ;  /* 0x000000640000795d */ /* 0x000fea0003800000 */
[----:B------:R-:W-:-:S05]  /*30a0*/  UMOV UR4, 0x10 ;  /* 0x0000001000047882 */ /* 0x000fca0000000000 */
[----:B------:R-:W-:Y:S04]  /*30b0*/  DEPBAR.LE SB1, 0x36 ;  /* 0x00009d800000791a */ /* 0x000fe80000000000 */
[----:B------:R-:W1:Y:S02]  /*30c0*/  UTCATOMSWS.FIND_AND_SET.ALIGN UP0, UR4, UR4 ;  /* 0x00000004000475e3 */ /* 0x000e640008000800 */
[----:B-1----:R-:W-:Y:S01]  /*30d0*/  MOV R4, UR4 ;  /* 0x0000000400047c02 */ /* 0x002fe20008000f00 */
[----:B------:R-:W-:Y:S05]  /*30e0*/  BRA.U !UP0, `(.L_x_60) ;  /* 0xfffffffd08e87547 */ /* 0x000fea000b83ffff */
.L_x_59:
[-C--:B------:R-:W-:Y:S02]  /*30f0*/  SHF.L.U32 R3, R3, R4.reuse, RZ ;  /* 0x0000000403037219 */ /* 0x080fe400000006ff */
[----:B------:R-:W-:Y:S01]  /*3100*/  SHF.L.U32 R0, R0, R4, RZ ;  /* 0x0000000400007219 */ /* 0x000fe200000006ff */
[----:B------:R-:W-:Y:S02]  /*3110*/  IMAD.SHL.U32 R4, R4, 0x20, RZ ;  /* 0x0000002004047824 */ /* 0x000fe400078e00ff */
[----:B------:R1:W-:Y:S04]  /*3120*/  ATOMS.OR RZ, [UR5+0x14], R3 ;  /* 0x00001403ffff798c */ /* 0x0003e8000b000005 */
[----:B------:R1:W-:Y:S04]  /*3130*/  ATOMS.OR RZ, [UR5+0x18], R0 ;  /* 0x00001800ffff798c */ /* 0x0003e8000b000005 */
[----:B------:R1:W-:Y:S01]  /*3140*/  STS [UR6+0x150], R4 ;  /* 0x00015004ff007988 */ /* 0x0003e20008000806 */
[----:B------:R-:W-:Y:S05]  /*3150*/  BRA `(.L_x_58) ;  /* 0x0000000000107947 */ /* 0x000fea0003800000 */
.L_x_57:
[----:B------:R-:W-:Y:S02]  /*3160*/  MOV R0, 0xffffffff ;  /* 0xffffffff00007802 */ /* 0x000fe40000000f00 */
[----:B------:R-:W-:-:S03]  /*3170*/  MOV R4, 0x31a0 ;  /* 0x000031a000047802 */ /* 0x000fc60000000f00 */
[----:B------:R1:W-:Y:S04]  /*3180*/  STS [UR6+0x150], R0 ;  /* 0x00015000ff007988 */ /* 0x0003e80008000806 */
[----:B-1---5:R-:W-:Y:S05]  /*3190*/  CALL.REL.NOINC `($__internal_1_$__cuda_sm10x_tcgen05_guardrail_trap_phase_invalid_during_alloc) ;  /* 0x0000007000907944 */ /* 0x022fea0003c00000 */
.L_x_58:
[----:B------:R-:W-:Y:S05]  /*31a0*/  WARPSYNC.ALL ;  /* 0x0000000000007948 */ /* 0x000fea0003800000 */
[----:B------:R-:W2:Y:S01]  /*31b0*/  S2UR UR4, SR_CgaCtaId ;  /* 0x00000000000479c3 */ /* 0x000ea20000008800 */
[----:B------:R-:W-:Y:S01]  /*31c0*/  UMOV UR26, 0x400 ;  /* 0x00000400001a7882 */ /* 0x000fe20000000000 */
[----:B------:R-:W-:-:S06]  /*31d0*/  NOP ;  /* 0x0000000000007918 */ /* 0x000fcc0000000000 */
[----:B------:R-:W-:Y:S06]  /*31e0*/  BAR.ARV 0x6, 0xa0 ;  /* 0x0182800000007b1d */ /* 0x000fec0000002000 */
[----:B------:R-:W3:Y:S01]  /*31f0*/  LDCU UR5, c[0x0][0x38c] ;  /* 0x00007180ff0577ac */ /* 0x000ee20008000800 */
[----:B------:R-:W-:Y:S01]  /*3200*/  LOP3.LUT R2, R2, 0xffff, RZ, 0xc0, !PT ;  /* 0x0000ffff02027812 */ /* 0x000fe200078ec0ff */
[----:B------:R-:W-:Y:S01]  /*3210*/  IMAD.MOV.U32 R11, RZ, RZ, 0x1 ;  /* 0x00000001ff0b7424 */ /* 0x000fe200078e00ff */
[----:B------:R-:W-:Y:S01]  /*3220*/  CS2R R8, SRZ ;  /* 0x0000000000087805 */ /* 0x000fe2000001ff00 */
[----:B------:R-:W4:Y:S01]  /*3230*/  LDCU UR7, c[0x0][0x38c] ;  /* 0x00007180ff0777ac */ /* 0x000f220008000800 */
[----:B------:R-:W-:Y:S01]  /*3240*/  R2UR UR27, R2 ;  /* 0x00000000021b72ca */ /* 0x000fe200000e0000 */
[----:B------:R-:W-:Y:S01]  /*3250*/  IMAD.MOV.U32 R10, RZ, RZ, RZ ;  /* 0x000000ffff0a7224 */ /* 0x000fe200078e00ff */
[----:B------:R-:W-:Y:S01]  /*3260*/  UMOV UR30, URZ ;  /* 0x000000ff001e7c82 */ /* 0x000fe20008000000 */
[----:B------:R-:W-:Y:S01]  /*3270*/  UMOV UR24, URZ ;  /* 0x000000ff00187c82 */ /* 0x000fe20008000000 */
[----:B--2---:R-:W-:Y:S01]  /*3280*/  ULEA UR26, UR4, UR26, 0x18 ;  /* 0x0000001a041a7291 */ /* 0x004fe2000f8ec0ff */
[----:B------:R-:W-:Y:S01]  /*3290*/  UMOV UR38, 0x0 ;  /* 0x0000000000267882 */ /* 0x000fe20000000000 */
[----:B------:R-:W-:-:S02]  /*32a0*/  UMOV UR39, 0x4400490 ;  /* 0x0440049000277882 */ /* 0x000fc40000000000 */
[----:B------:R-:W-:Y:S02]  /*32b0*/  UIADD3 UR4, UPT, UPT, UR26, 0x6400, URZ ;  /* 0x000064001a047890 */ /* 0x000fe4000fffe0ff */
[----:B------:R-:W-:Y:S02]  /*32c0*/  UIADD3 UR6, UPT, UPT, UR26, 0x10400, URZ ;  /* 0x000104001a067890 */ /* 0x000fe4000fffe0ff */
[----:B---3--:R-:W-:Y:S01]  /*32d0*/  UIADD3 UR5, UPT, UPT, UR5, 0x7f, URZ ;  /* 0x0000007f05057890 */ /* 0x008fe2000fffe0ff */
[----:B-1----:R-:W1:Y:S01]  /*32e0*/  LDS R0, [UR26+0x150] ;  /* 0x0001501aff007984 */ /* 0x002e620008000800 */
[----:B------:R-:W-:Y:S01]  /*32f0*/  UMOV UR36, 0x0 ;  /* 0x0000000000247882 */ /* 0x000fe20000000000 */
[----:B------:R-:W-:Y:S01]  /*3300*/  UMOV UR37, 0x4400490 ;  /* 0x0440049000257882 */ /* 0x000fe20000000000 */
[----:B------:R-:W-:Y:S02]  /*3310*/  USHF.R.S32.HI UR40, URZ, 0x1f, UR5 ;  /* 0x0000001fff287899 */ /* 0x000fe40008011405 */
[----:B----4-:R-:W-:-:S02]  /*3320*/  UISETP.GE.AND UP4, UPT, UR7, 0x1, UPT ;  /* 0x000000010700788c */ /* 0x010fc4000bf86270 */
[----:B------:R-:W-:Y:S02]  /*3330*/  ULEA.HI UR40, UR40, UR5, URZ, 0x7 ;  /* 0x0000000528287291 */ /* 0x000fe4000f8f38ff */
[----:B------:R-:W-:Y:S02]  /*3340*/  USHF.R.U32.HI UR5, URZ, 0x4, UR4 ;  /* 0x00000004ff057899 */ /* 0x000fe40008011604 */
[----:B------:R-:W-:Y:S02]  /*3350*/  USHF.R.S32.HI UR40, URZ, 0x7, UR40 ;  /* 0x00000007ff287899 */ /* 0x000fe40008011428 */
[----:B------:R-:W-:Y:S02]  /*3360*/  USHF.R.U32.HI UR4, URZ, 0x4, UR6 ;  /* 0x00000004ff047899 */ /* 0x000fe40008011606 */
[----:B------:R-:W-:Y:S02]  /*3370*/  UISETP.LT.AND UP0, UPT, UR40, 0x1, UPT ;  /* 0x000000012800788c */ /* 0x000fe4000bf01270 */
[----:B------:R-:W-:-:S02]  /*3380*/  ULOP3.LUT UR5, UR5, 0x3fff, URZ, 0xc0, !UPT ;  /* 0x00003fff05057892 */ /* 0x000fc4000f8ec0ff */
[----:B------:R-:W-:Y:S02]  /*3390*/  ULOP3.LUT UR4, UR4, 0x3fff, URZ, 0xc0, !UPT ;  /* 0x00003fff04047892 */ /* 0x000fe4000f8ec0ff */
[----:B------:R-:W-:Y:S02]  /*33a0*/  USEL UR41, UR40, 0x1, !UP0 ;  /* 0x0000000128297887 */ /* 0x000fe4000c000000 */
[----:B------:R-:W-:Y:S02]  /*33b0*/  ULOP3.LUT UR28, UR5, 0x10000, URZ, 0xfc, !UPT ;  /* 0x00010000051c7892 */ /* 0x000fe4000f8efcff */
[----:B------:R-:W-:Y:S02]  /*33c0*/  ULOP3.LUT UR29, UR4, 0x10000, URZ, 0xfc, !UPT ;  /* 0x00010000041d7892 */ /* 0x000fe4000f8efcff */
[----:B------:R-:W-:Y:S01]  /*33d0*/  UIADD3 UR41, UPT, UPT, -UR41, URZ, URZ ;  /* 0x000000ff29297290 */ /* 0x000fe2000fffe1ff */
[----:B------:R-:W-:Y:S01]  /*33e0*/  UMOV UR34, 0x0 ;  /* 0x0000000000227882 */ /* 0x000fe20000000000 */
[----:B------:R-:W-:Y:S01]  /*33f0*/  UMOV UR35, 0x4400490 ;  /* 0x0440049000237882 */ /* 0x000fe20000000000 */
[----:B------:R-:W-:Y:S01]  /*3400*/  UMOV UR32, 0x0 ;  /* 0x0000000000207882 */ /* 0x000fe20000000000 */
[----:B------:R-:W-:Y:S01]  /*3410*/  UMOV UR33, 0x4400490 ;  /* 0x0440049000217882 */ /* 0x000fe20000000000 */
[----:B-1----:R-:W-:-:S15]  /*3420*/  R2UR UR42, R0 ;  /* 0x00000000002a72ca */ /* 0x002fde00000e0000 */
.L_x_67:
[----:B------:R-:W-:Y:S02]  /*3430*/  LEA R0, R10, UR26, 0x3 ;  /* 0x0000001a0a007c11 */ /* 0x000fe4000f8e18ff */
[----:B------:R-:W-:Y:S02]  /*3440*/  SHF.L.U32 R5, R9, 0x1f, RZ ;  /* 0x0000001f09057819 */ /* 0x000fe400000006ff */
[----:B------:R-:W-:Y:S01]  /*3450*/  PLOP3.LUT P0, PT, PT, PT, UP4, 0x80, 0x8 ;  /* 0x000000000008781c */ /* 0x000fe20003f0f048 */
[----:B------:R-:W-:Y:S01]  /*3460*/  VIADD R3, R0, 0xb0 ;  /* 0x000000b000037836 */ /* 0x000fe20000000000 */
[----:B-1----:R-:W1:Y:S02]  /*3470*/  SYNCS.PHASECHK.TRANS64.TRYWAIT P1, [R0+URZ+0xa0], R5 ;  /* 0x0000a005000075a7 */ /* 0x002e6400080211ff */
[----:B-1-3--:R-:W-:Y:S09]  /*3480*/  @!P1 BRA `(.L_x_61) ;  /* 0x0000006400d89947 */ /* 0x00aff20003800000 */
.L_x_150:
[----:B------:R-:W-:Y:S01]  /*3490*/  LEA R4, R10, UR26, 0x4 ;  /* 0x0000001a0a047c11 */ /* 0x000fe2000f8e20ff */
[----:B------:R-:W-:Y:S01]  /*34a0*/  @UP4 ULEA UR4, UR24, UR26, 0x3 ;  /* 0x0000001a18044291 */ /* 0x000fe2000f8e18ff */
[----:B------:R-:W-:Y:S01]  /*34b0*/  PLOP3.LUT P2, PT, PT, PT, PT, 0x80, 0x8 ;  /* 0x000000000008781c */ /* 0x000fe20003f4f070 */
[----:B------:R-:W-:Y:S01]  /*34c0*/  ULEA UR31, UR30, UR26, 0x3 ;  /* 0x0000001a1e1f7291 */ /* 0x000fe2000f8e18ff */
[----:B------:R-:W-:Y:S02]  /*34d0*/  PRMT R3, RZ, 0x654, R3 ;  /* 0x00000654ff037816 */ /* 0x000fe40000000003 */
[----:B-1----:R-:W1:Y:S01]  /*34e0*/  LDS.128 R4, [R4+0x130] ;  /* 0x0001300004047984 */ /* 0x002e620000000c00 */
[----:B------:R-:W-:Y:S02]  /*34f0*/  @P0 SHF.L.U32 R2, R8, 0x1f, RZ ;  /* 0x0000001f08020819 */ /* 0x000fe400000006ff */
[----:B------:R-:W-:Y:S01]  /*3500*/  SHF.L.U32 R0, R11, 0x1f, RZ ;  /* 0x0000001f0b007819 */ /* 0x000fe200000006ff */
[----:B------:R-:W-:Y:S01]  /*3510*/  @!PT LDS RZ, [RZ] ;  /* 0x00000000fffff984 */ /* 0x000fe20000000800 */
[----:B------:R-:W-:Y:S01]  /*3520*/  @!PT LDS RZ, [RZ] ;  /* 0x00000000fffff984 */ /* 0x000fe20000000800 */
[----:B------:R-:W-:Y:S01]  /*3530*/  @!PT LDS RZ, [RZ] ;  /* 0x00000000fffff984 */ /* 0x000fe20000000800 */
[----:B------:R-:W-:Y:S01]  /*3540*/  @!PT LDS RZ, [RZ] ;  /* 0x00000000fffff984 */ /* 0x000fe20000000800 */
[----:B------:R2:W-:Y:S06]  /*3550*/  MEMBAR.ALL.CTA ;  /* 0x0000000000007992 */ /* 0x0005ec0000008000 */
[----:B--2---:R-:W2:Y:S02]  /*3560*/  FENCE.VIEW.ASYNC.S ;  /* 0x00000000000073c6 */ /* 0x004ea40000000000 */
[----:B--2---:R2:W-:Y:S01]  /*3570*/  SYNCS.ARRIVE.TRANS64.RED.A1T0 RZ, [R3+URZ], RZ ;  /* 0x000000ff03ff79a7 */ /* 0x0045e200081004ff */
[----:B------:R2:W3:Y:S01]  /*3580*/  @P0 SYNCS.PHASECHK.TRANS64.TRYWAIT P2, [UR4], R2 ;  /* 0x00000002ff0005a7 */ /* 0x0004e20008041104 */
[----:B------:R-:W-:Y:S01]  /*3590*/  ULEA.HI UR4, UR30, UR30, URZ, 0x1 ;  /* 0x0000001e1e047291 */ /* 0x000fe2000f8f08ff */
[----:B-1----:R-:W-:-:S03]  /*35a0*/  LOP3.LUT P1, RZ, R6, 0x1, RZ, 0xc0, !PT ;  /* 0x0000000106ff7812 */ /* 0x002fc6000782c0ff */
[----:B------:R-:W-:Y:S02]  /*35b0*/  USHF.L.U32 UR11, UR4, 0x7, URZ ;  /* 0x00000007040b7899 */ /* 0x000fe400080006ff */
[----:B------:R-:W-:Y:S02]  /*35c0*/  ULOP3.LUT UR4, UR4, 0xffe, URZ, 0xc0, !UPT ;  /* 0x00000ffe04047892 */ /* 0x000fe4000f8ec0ff */
[----:B------:R-:W-:Y:S02]  /*35d0*/  ULOP3.LUT UR11, UR11, 0xffffff00, URZ, 0xc0, !UPT ;  /* 0xffffff000b0b7892 */ /* 0x000fe4000f8ec0ff */
[----:B------:R-:W-:Y:S02]  /*35e0*/  UIADD3 UR4, UPT, UPT, -UR4, UR30, URZ ;  /* 0x0000001e04047290 */ /* 0x000fe4000fffe1ff */
[----:B------:R-:W-:Y:S01]  /*35f0*/  UIADD3 UR11, UPT, UPT, UR42, UR11, URZ ;  /* 0x0000000b2a0b7290 */ /* 0x000fe2000fffe0ff */
[----:B------:R-:W1:Y:S03]  /*3600*/  SYNCS.PHASECHK.TRANS64.TRYWAIT P0, [UR31+0xe0], R0 ;  /* 0x0000e000ff0075a7 */ /* 0x000e66000800111f */
[----:B------:R-:W-:Y:S01]  /*3610*/  ULEA UR11, UR4, UR11, 0x14 ;  /* 0x0000000b040b7291 */ /* 0x000fe2000f8ea0ff */
[----:B-123--:R-:W-:Y:S11]  /*3620*/  @!P0 BRA `(.L_x_62) ;  /* 0x0000006400848947 */ /* 0x00eff60003800000 */
.L_x_152:
[----:B------:R-:W-:Y:S01]  /*3630*/  IADD3 R10, PT, PT, R10, 0x1, RZ ;  /* 0x000000010a0a7810 */ /* 0x000fe20007ffe0ff */
[----:B------:R-:W-:Y:S06]  /*3640*/  BRA.U !UP4, `(.L_x_63) ;  /* 0x000000010cc07547 */ /* 0x000fec000b800000 */
[----:B------:R-:W-:Y:S01]  /*3650*/  UPLOP3.LUT UP2, UPT, UPT, UPT, UPT, 0x40, 0x4 ;  /* 0x000000000004789c */ /* 0x000fe20003f4e870 */
[----:B------:R-:W-:Y:S01]  /*3660*/  UMOV UR23, UR41 ;  /* 0x0000002900177c82 */ /* 0x000fe20008000000 */
[----:B------:R-:W-:Y:S01]  /*3670*/  UMOV UR22, UR40 ;  /* 0x0000002800167c82 */ /* 0x000fe20008000000 */
[----:B------:R-:W-:-:S08]  /*3680*/  UMOV UR10, UR24 ;  /* 0x00000018000a7c82 */ /* 0x000fd00008000000 */
.L_x_66:
[----:B------:R-:W-:Y:S02]  /*3690*/  UIADD3 UR23, UPT, UPT, UR23, 0x1, URZ ;  /* 0x0000000117177890 */ /* 0x000fe4000fffe0ff */
[----:B--2---:R-:W-:Y:S02]  /*36a0*/  ULEA UR5, UR10, UR26, 0x3 ;  /* 0x0000001a0a057291 */ /* 0x004fe4000f8e18ff */
[----:B------:R-:W-:Y:S01]  /*36b0*/  UISETP.NE.AND UP3, UPT, UR23, URZ, UPT ;  /* 0x000000ff1700728c */ /* 0x000fe2000bf65270 */
[----:B---3--:R-:W-:Y:S10]  /*36c0*/  @P2 BRA `(.L_x_64) ;  /* 0x00000000000c2947 */ /* 0x008ff40003800000 */
[----:B-1----:R-:W-:Y:S04]  /*36d0*/  SHF.L.U32 R3, R8, 0x1f, RZ ;  /* 0x0000001f08037819 */ /* 0x002fe800000006ff */
[----:B------:R-:W1:Y:S02]  /*36e0*/  SYNCS.PHASECHK.TRANS64.TRYWAIT P0, [UR5], R3 ;  /* 0x00000003ff0075a7 */ /* 0x000e640008001105 */
[----:B-1----:R-:W-:Y:S05]  /*36f0*/  @!P0 BRA `(.L_x_65) ;  /* 0x0000006400688947 */ /* 0x002fea0003800000 */
.L_x_64:
[----:B------:R-:W-:Y:S01]  /*3700*/  UISETP.NE.AND UP0, UPT, UR22, 0x1, UPT ;  /* 0x000000011600788c */ /* 0x000fe2000bf05270 */
[----:B------:R-:W-:Y:S01]  /*3710*/  PLOP3.LUT P2, PT, PT, PT, PT, 0x80, 0x8 ;  /* 0x000000000008781c */ /* 0x000fe20003f4f070 */
[----:B------:R-:W-:Y:S02]  /*3720*/  UIADD3 UR4, UPT, UPT, UR10, 0x1, URZ ;  /* 0x000000010a047890 */ /* 0x000fe4000fffe0ff */
[----:B------:R-:W-:Y:S02]  /*3730*/  UIADD3 UR25, UPT, UPT, UR5, 0x28, URZ ;  /* 0x0000002805197890 */ /* 0x000fe4000fffe0ff */
[----:B------:R-:W-:Y:S01]  /*3740*/  UISETP.NE.AND UP1, UPT, UR4, 0x5, UPT ;  /* 0x000000050400788c */ /* 0x000fe2000bf25270 */
[----:B------:R-:W-:Y:S01]  /*3750*/  PLOP3.LUT P0, PT, PT, PT, UP0, 0x80, 0x8 ;  /* 0x000000000008781c */ /* 0x000fe20003f0f008 */
[----:B------:R-:W-:Y:S02]  /*3760*/  UIADD3 UR22, UPT, UPT, UR22, -0x1, URZ ;  /* 0xffffffff16167890 */ /* 0x000fe4000fffe0ff */
[----:B------:R-:W-:Y:S02]  /*3770*/  USEL UR6, URZ, 0x1, UP1 ;  /* 0x00000001ff067887 */ /* 0x000fe40008800000 */
[----:B------:R-:W-:Y:S01]  /*3780*/  USEL UR24, UR4, URZ, UP1 ;  /* 0x000000ff04187287 */ /* 0x000fe20008800000 */
[----:B------:R-:W-:Y:S01]  /*3790*/  UMOV UR7, 0x40004040 ;  /* 0x4000404000077882 */ /* 0x000fe20000000000 */
[----:B------:R-:W-:Y:S02]  /*37a0*/  UMOV UR5, 0x40004040 ;  /* 0x4000404000057882 */ /* 0x000fe40000000000 */
[----:B------:R-:W-:Y:S01]  /*37b0*/  @UP0 ULEA UR4, UR24, UR26, 0x3 ;  /* 0x0000001a18040291 */ /* 0x000fe2000f8e18ff */
[----:B------:R-:W-:Y:S01]  /*37c0*/  LOP3.LUT R8, R8, UR6, RZ, 0x3c, !PT ;  /* 0x0000000608087c12 */ /* 0x000fe2000f8e3cff */
[----:B------:R-:W-:Y:S01]  /*37d0*/  ULEA UR6, UR10, UR29, 0xb ;  /* 0x0000001d0a067291 */ /* 0x000fe2000f8e58ff */
[----:B------:R-:W-:Y:S02]  /*37e0*/  UMOV UR21, 0x40004040 ;  /* 0x4000404000157882 */ /* 0x000fe40000000000 */
[----:B-1----:R-:W-:Y:S01]  /*37f0*/  @P0 SHF.L.U32 R0, R8, 0x1f, RZ ;  /* 0x0000001f08000819 */ /* 0x002fe200000006ff */
[----:B------:R-:W-:Y:S02]  /*3800*/  UIADD3 UR20, UPT, UPT, UR6, 0x2, URZ ;  /* 0x0000000206147890 */ /* 0x000fe4000fffe0ff */
[----:B------:R-:W-:Y:S01]  /*3810*/  UIADD3 UR16, UPT, UPT, UR6, 0x4, URZ ;  /* 0x0000000406107890 */ /* 0x000fe2000fffe0ff */
[----:B------:R2:W3:Y:S01]  /*3820*/  @P0 SYNCS.PHASECHK.TRANS64.TRYWAIT P2, [UR4], R0 ;  /* 0x00000000ff0005a7 */ /* 0x0004e20008041104 */
[----:B------:R-:W-:Y:S02]  /*3830*/  ULEA UR4, UR10, UR28, 0x9 ;  /* 0x0000001c0a047291 */ /* 0x000fe4000f8e48ff */
[----:B------:R-:W-:Y:S02]  /*3840*/  UIADD3 UR12, UPT, UPT, UR6, 0x6, URZ ;  /* 0x00000006060c7890 */ /* 0x000fe4000fffe0ff */
[----:B------:R-:W-:Y:S02]  /*3850*/  UIADD3 UR18, UPT, UPT, UR4, 0x2, URZ ;  /* 0x0000000204127890 */ /* 0x000fe4000fffe0ff */
[----:B------:R-:W-:Y:S02]  /*3860*/  UIADD3 UR14, UPT, UPT, UR4, 0x4, URZ ;  /* 0x00000004040e7890 */ /* 0x000fe4000fffe0ff */
[----:B------:R-:W-:Y:S01]  /*3870*/  UIADD3 UR8, UPT, UPT, UR4, 0x6, URZ ;  /* 0x0000000604087890 */ /* 0x000fe2000fffe0ff */
[----:B------:R2:W-:Y:S01]  /*3880*/  UTCQMMA gdesc[UR4], gdesc[UR6], tmem[UR11], tmem[UR38], idesc[UR39], UP2 ;  /* 0x00ff2606040075ea */ /* 0x0005e2000900030b */
[----:B------:R-:W-:Y:S01]  /*3890*/  UPLOP3.LUT UP2, UPT, UPT, UPT, UPT, 0x80, 0x8 ;  /* 0x000000000008789c */ /* 0x000fe20003f4f070 */
[----:B------:R-:W-:Y:S01]  /*38a0*/  UMOV UR19, 0x40004040 ;  /* 0x4000404000137882 */ /* 0x000fe20000000000 */
[----:B------:R-:W-:Y:S01]  /*38b0*/  UMOV UR17, 0x40004040 ;  /* 0x4000404000117882 */ /* 0x000fe20000000000 */
[----:B------:R2:W-:Y:S01]  /*38c0*/  UTCQMMA gdesc[UR18], gdesc[UR20], tmem[UR11], tmem[UR36], idesc[UR37], UPT ;  /* 0x00ff2414120075ea */ /* 0x0005e2000b80030b */
[----:B------:R-:W-:Y:S01]  /*38d0*/  UMOV UR15, 0x40004040 ;  /* 0x40004040000f7882 */ /* 0x000fe20000000000 */
[----:B------:R-:W-:Y:S01]  /*38e0*/  UMOV UR13, 0x40004040 ;  /* 0x40004040000d7882 */ /* 0x000fe20000000000 */
[----:B------:R-:W-:Y:S01]  /*38f0*/  UMOV UR9, 0x40004040 ;  /* 0x4000404000097882 */ /* 0x000fe20000000000 */
[----:B------:R2:W-:Y:S01]  /*3900*/  UTCQMMA gdesc[UR14], gdesc[UR16], tmem[UR11], tmem[UR34], idesc[UR35], UPT ;  /* 0x00ff22100e0075ea */ /* 0x0005e2000b80030b */
[----:B------:R2:W-:Y:S01]  /*3910*/  UTCQMMA gdesc[UR8], gdesc[UR12], tmem[UR11], tmem[UR32], idesc[UR33], UPT ;  /* 0x00ff200c080075ea */ /* 0x0005e2000b80030b */
[----:B------:R2:W-:Y:S01]  /*3920*/  UTCBAR.MULTICAST [UR25], URZ, UR27 ;  /* 0x000000ff190073e9 */ /* 0x0005e2000800081b */
[----:B------:R-:W-:Y:S01]  /*3930*/  UMOV UR10, UR24 ;  /* 0x00000018000a7c82 */ /* 0x000fe20008000000 */
[----:B------:R-:W-:Y:S05]  /*3940*/  BRA.U UP3, `(.L_x_66) ;  /* 0xfffffffd03507547 */ /* 0x000fea000b83ffff */
.L_x_63:
[----:B--2---:R-:W-:Y:S01]  /*3950*/  UIADD3 UR4, UPT, UPT, UR30, 0x1, URZ ;  /* 0x000000011e047890 */ /* 0x004fe2000fffe0ff */
[C---:B------:R-:W-:Y:S01]  /*3960*/  ISETP.NE.AND P0, PT, R10.reuse, 0x2, PT ;  /* 0x000000020a00780c */ /* 0x040fe20003f05270 */
[----:B------:R-:W-:Y:S02]  /*3970*/  UIADD3 UR5, UPT, UPT, UR31, 0xc0, URZ ;  /* 0x000000c01f057890 */ /* 0x000fe4000fffe0ff */
[----:B------:R-:W-:Y:S01]  /*3980*/  UISETP.NE.AND UP0, UPT, UR4, 0x4, UPT ;  /* 0x000000040400788c */ /* 0x000fe2000bf05270 */
[----:B-1----:R-:W-:Y:S02]  /*3990*/  SEL R0, RZ, 0x1, P0 ;  /* 0x00000001ff007807 */ /* 0x002fe40000000000 */
[----:B------:R-:W-:Y:S01]  /*39a0*/  SEL R10, R10, RZ, P0 ;  /* 0x000000ff0a0a7207 */ /* 0x000fe20000000000 */
[----:B------:R-:W-:Y:S01]  /*39b0*/  USEL UR6, URZ, 0x1, UP0 ;  /* 0x00000001ff067887 */ /* 0x000fe20008000000 */
[----:B------:R-:W-:Y:S01]  /*39c0*/  LOP3.LUT R9, R9, R0, RZ, 0x3c, !PT ;  /* 0x0000000009097212 */ /* 0x000fe200078e3cff */
[----:B------:R-:W-:Y:S01]  /*39d0*/  USEL UR30, UR4, URZ, UP0 ;  /* 0x000000ff041e7287 */ /* 0x000fe20008000000 */
[----:B------:R1:W-:Y:S03]  /*39e0*/  UTCBAR [UR5], URZ ;  /* 0x000000ff050073e9 */ /* 0x0003e600080000ff */
[----:B------:R-:W-:Y:S01]  /*39f0*/  LOP3.LUT R11, R11, UR6, RZ, 0x3c, !PT ;  /* 0x000000060b0b7c12 */ /* 0x000fe2000f8e3cff */
[----:B------:R-:W-:Y:S07]  /*3a00*/  @P1 BRA `(.L_x_67) ;  /* 0xfffffff800881947 */ /* 0x000fee000383ffff */
[----:B------:R-:W2:Y:S01]  /*3a10*/  S2UR UR8, SR_CgaCtaId ;  /* 0x00000000000879c3 */ /* 0x000ea20000008800 */
[----:B------:R-:W-:Y:S01]  /*3a20*/  ELECT P0, URZ, PT ;  /* 0x0000000000ff782f */ /* 0x000fe20003800000 */
[----:B------:R-:W-:Y:S01]  /*3a30*/  IMAD.MOV.U32 R0, RZ, RZ, 0x1 ;  /* 0x00000001ff007424 */ /* 0x000fe200078e00ff */
[----:B------:R-:W-:Y:S01]  /*3a40*/  UIADD3 UR26, UPT, UPT, UR26, 0xe0, URZ ;  /* 0x000000e01a1a7890 */ /* 0x000fe2000fffe0ff */
[----:B------:R-:W-:Y:S01]  /*3a50*/  SHF.L.U32 R3, R11, 0x1f, RZ ;  /* 0x0000001f0b037819 */ /* 0x000fe200000006ff */
[----:B------:R-:W-:-:S03]  /*3a60*/  UMOV UR4, 0x40 ;  /* 0x0000004000047882 */ /* 0x000fc60000000000 */
[----:B------:R-:W-:Y:S01]  /*3a70*/  UVIRTCOUNT.DEALLOC.SMPOOL 0x80 ;  /* 0x000000800000784c */ /* 0x000fe20000000000 */
[----:B--2---:R-:W-:Y:S02]  /*3a80*/  ULEA UR8, UR8, UR4, 0x18 ;  /* 0x0000000408087291 */ /* 0x004fe4000f8ec0ff */
[----:B------:R-:W-:-:S07]  /*3a90*/  ULEA UR4, UR30, UR26, 0x3 ;  /* 0x0000001a1e047291 */ /* 0x000fce000f8e18ff */
[----:B------:R2:W-:Y:S02]  /*3aa0*/  @P0 STS.U8 [UR8+0x1c], R0 ;  /* 0x00001c00ff000988 */ /* 0x0005e40008000008 */
[----:B------:R-:W4:Y:S02]  /*3ab0*/  SYNCS.PHASECHK.TRANS64.TRYWAIT P0, [UR4], R3 ;  /* 0x00000003ff0075a7 */ /* 0x000f240008001104 */
[----:B--2-4-:R-:W-:Y:S05]  /*3ac0*/  @!P0 BRA `(.L_x_68) ;  /* 0x00000060008c8947 */ /* 0x014fea0003800000 */
.L_x_155:
[----:B------:R-:W-:-:S04]  /*3ad0*/  UIADD3 UR4, UPT, UPT, UR30, 0x1, URZ ;  /* 0x000000011e047890 */ /* 0x000fc8000fffe0ff */
[----:B------:R-:W-:-:S04]  /*3ae0*/  UISETP.NE.AND UP0, UPT, UR4, 0x4, UPT ;  /* 0x000000040400788c */ /* 0x000fc8000bf05270 */
[----:B------:R-:W-:Y:S02]  /*3af0*/  USEL UR6, URZ, 0x1, UP0 ;  /* 0x00000001ff067887 */ /* 0x000fe40008000000 */
[----:B------:R-:W-:-:S04]  /*3b00*/  USEL UR4, UR4, URZ, UP0 ;  /* 0x000000ff04047287 */ /* 0x000fc80008000000 */
[----:B-1----:R-:W-:Y:S01]  /*3b10*/  ULEA UR5, UR4, UR26, 0x3 ;  /* 0x0000001a04057291 */ /* 0x002fe2000f8e18ff */
[----:B------:R-:W-:-:S04]  /*3b20*/  LOP3.LUT R2, R11, UR6, RZ, 0x3c, !PT ;  /* 0x000000060b027c12 */ /* 0x000fc8000f8e3cff */
[----:B--2---:R-:W-:-:S04]  /*3b30*/  SHF.L.U32 R3, R2, 0x1f, RZ ;  /* 0x0000001f02037819 */ /* 0x004fc800000006ff */
[----:B------:R-:W1:Y:S02]  /*3b40*/  SYNCS.PHASECHK.TRANS64.TRYWAIT P0, [UR5], R3 ;  /* 0x00000003ff0075a7 */ /* 0x000e640008001105 */
[----:B-1----:R-:W-:Y:S05]  /*3b50*/  @!P0 BRA `(.L_x_69) ;  /* 0x0000006000808947 */ /* 0x002fea0003800000 */
.L_x_157:
        /* <DEDUP_REMOVED lines=9> */
.L_x_159:
[----:B------:R-:W-:-:S04]  /*3bf0*/  UIADD3 UR4, UPT, UPT, UR4, 0x1, URZ ;  /* 0x0000000104047890 */ /* 0x000fc8000fffe0ff */
[----:B------:R-:W-:-:S04]  /*3c00*/  UISETP.NE.AND UP0, UPT, UR4, 0x4, UPT ;  /* 0x000000040400788c */ /* 0x000fc8000bf05270 */
[----:B------:R-:W-:Y:S02]  /*3c10*/  USEL UR5, URZ, 0x1, UP0 ;  /* 0x00000001ff057887 */ /* 0x000fe40008000000 */
[----:B------:R-:W-:-:S04]  /*3c20*/  USEL UR4, UR4, URZ, UP0 ;  /* 0x000000ff04047287 */ /* 0x000fc80008000000 */
[----:B------:R-:W-:Y:S01]  /*3c30*/  ULEA UR4, UR4, UR26, 0x3 ;  /* 0x0000001a04047291 */ /* 0x000fe2000f8e18ff */
[----:B-1----:R-:W-:-:S04]  /*3c40*/  LOP3.LUT R3, R2, UR5, RZ, 0x3c, !PT ;  /* 0x0000000502037c12 */ /* 0x002fc8000f8e3cff */
[----:B------:R-:W-:-:S04]  /*3c50*/  SHF.L.U32 R3, R3, 0x1f, RZ ;  /* 0x0000001f03037819 */ /* 0x000fc800000006ff */
[----:B------:R-:W1:Y:S02]  /*3c60*/  SYNCS.PHASECHK.TRANS64.TRYWAIT P0, [UR4], R3 ;  /* 0x00000003ff0075a7 */ /* 0x000e640008001104 */
[----:B-1----:R-:W-:Y:S05]  /*3c70*/  @!P0 BRA `(.L_x_71) ;  /* 0x0000006000688947 */ /* 0x002fea0003800000 */
.L_x_161:
[----:B------:R-:W-:Y:S01]  /*3c80*/  NOP ;  /* 0x0000000000007918 */ /* 0x000fe20000000000 */
[----:B-1----:R-:W1:Y:S01]  /*3c90*/  LDS R0, [UR8+0x14] ;  /* 0x00001408ff007984 */ /* 0x002e620008000800 */
[----:B------:R-:W-:Y:S01]  /*3ca0*/  ULOP3.LUT UR4, UR42, 0xffff, URZ, 0xc0, !UPT ;  /* 0x0000ffff2a047892 */ /* 0x000fe2000f8ec0ff */
[----:B------:R-:W-:Y:S01]  /*3cb0*/  UMOV UR5, 0xffff ;  /* 0x0000ffff00057882 */ /* 0x000fe20000000000 */
[----:B------:R-:W-:Y:S02]  /*3cc0*/  UMOV UR6, 0x1 ;  /* 0x0000000100067882 */ /* 0x000fe40000000000 */
[----:B------:R-:W-:-:S04]  /*3cd0*/  USHF.R.U32.HI UR4, URZ, 0x5, UR4 ;  /* 0x00000005ff047899 */ /* 0x000fc80008011604 */
[----:B------:R-:W-:Y:S02]  /*3ce0*/  USHF.L.U32 UR5, UR5, UR4, URZ ;  /* 0x0000000405057299 */ /* 0x000fe400080006ff */
[----:B------:R-:W-:-:S04]  /*3cf0*/  USHF.L.U32 UR4, UR6, UR4, URZ ;  /* 0x0000000406047299 */ /* 0x000fc800080006ff */
[----:B-1----:R-:W-:-:S04]  /*3d00*/  LOP3.LUT R0, R0, UR5, RZ, 0xc0, !PT ;  /* 0x0000000500007c12 */ /* 0x002fc8000f8ec0ff */
[----:B------:R-:W-:-:S13]  /*3d10*/  ISETP.NE.AND P0, PT, R0, UR5, PT ;  /* 0x0000000500007c0c */ /* 0x000fda000bf05270 */
[----:B------:R-:W-:Y:S05]  /*3d20*/  @P0 BRA `(.L_x_72) ;  /* 0x0000000000580947 */ /* 0x000fea0003800000 */
[----:B------:R-:W1:Y:S02]  /*3d30*/  LDS R0, [UR8+0x18] ;  /* 0x00001808ff007984 */ /* 0x000e640008000800 */
[----:B-1----:R-:W-:-:S04]  /*3d40*/  LOP3.LUT R0, R0, UR4, RZ, 0xc0, !PT ;  /* 0x0000000400007c12 */ /* 0x002fc8000f8ec0ff */
[----:B------:R-:W-:-:S13]  /*3d50*/  ISETP.NE.AND P0, PT, R0, UR4, PT ;  /* 0x0000000400007c0c */ /* 0x000fda000bf05270 */
[----:B------:R-:W-:Y:S05]  /*3d60*/  @P0 BRA `(.L_x_73) ;  /* 0x00000000003c0947 */ /* 0x000fea0003800000 */
[----:B------:R-:W1:Y:S01]  /*3d70*/  S2R R2, SR_LANEID ;  /* 0x0000000000027919 */ /* 0x000e620000000000 */
[----:B------:R-:W-:Y:S01]  /*3d80*/  ULOP3.LUT UR5, URZ, UR5, URZ, 0x33, !UPT ;  /* 0x00000005ff057292 */ /* 0x000fe2000f8e33ff */
[----:B------:R-:W-:Y:S01]  /*3d90*/  LOP3.LUT R4, RZ, UR4, RZ, 0x33, !PT ;  /* 0x00000004ff047c12 */ /* 0x000fe2000f8e33ff */
[----:B------:R-:W-:Y:S02]  /*3da0*/  VOTEU.ANY UR4, UPT, PT ;  /* 0x0000000000047886 */ /* 0x000fe400038e0100 */
[----:B------:R-:W-:Y:S01]  /*3db0*/  UFLO.U32 UR4, UR4 ;  /* 0x00000004000472bd */ /* 0x000fe200080e0000 */
[----:B------:R-:W2:Y:S01]  /*3dc0*/  REDUX UR6, R4 ;  /* 0x00000000040673c4 */ /* 0x000ea20000000000 */
[----:B------:R-:W-:-:S06]  /*3dd0*/  IMAD.U32 R0, RZ, RZ, UR5 ;  /* 0x00000005ff007e24 */ /* 0x000fcc000f8e00ff */
[----:B------:R4:W-:Y:S01]  /*3de0*/  UTCATOMSWS.AND URZ, UR5 ;  /* 0x0000000500ff79e3 */ /* 0x0009e20008000000 */
[----:B------:R-:W3:Y:S01]  /*3df0*/  REDUX UR7, R0 ;  /* 0x00000000000773c4 */ /* 0x000ee20000000000 */
[----:B-1----:R-:W-:Y:S01]  /*3e00*/  ISETP.EQ.U32.AND P0, PT, R2, UR4, PT ;  /* 0x0000000402007c0c */ /* 0x002fe2000bf02070 */
[----:B--2---:R-:W-:Y:S01]  /*3e10*/  IMAD.U32 R2, RZ, RZ, UR6 ;  /* 0x00000006ff027e24 */ /* 0x004fe2000f8e00ff */
[----:B---3--:R-:W-:-:S11]  /*3e20*/  MOV R3, UR7 ;  /* 0x0000000700037c02 */ /* 0x008fd60008000f00 */
[----:B------:R4:W-:Y:S04]  /*3e30*/  @P0 ATOMS.AND RZ, [UR8+0x14], R3 ;  /* 0x00001403ffff098c */ /* 0x0009e8000a800008 */
[----:B------:R4:W-:Y:S01]  /*3e40*/  @P0 ATOMS.AND RZ, [UR8+0x18], R2 ;  /* 0x00001802ffff098c */ /* 0x0009e2000a800008 */
[----:B------:R-:W-:Y:S05]  /*3e50*/  BRA `(.L_x_74) ;  /* 0x0000000000147947 */ /* 0x000fea0003800000 */
.L_x_73:
[----:B------:R-:W-:Y:S02]  /*3e60*/  MOV R2, 0x3e80 ;  /* 0x00003e8000027802 */ /* 0x000fe40000000f00 */
[----:B---3-5:R-:W-:Y:S05]  /*3e70*/  CALL.REL.NOINC `($__internal_0_$__cuda_sm10x_tcgen05_guardrail_trap_col_being_dealloced_not_returned_by_alloc) ;  /* 0x00000064004c7944 */ /* 0x028fea0003c00000 */
[----:B------:R-:W-:Y:S05]  /*3e80*/  BRA `(.L_x_74) ;  /* 0x0000000000087947 */ /* 0x000fea0003800000 */
.L_x_72:
[----:B------:R-:W-:Y:S02]  /*3e90*/  MOV R2, 0x3eb0 ;  /* 0x00003eb000027802 */ /* 0x000fe40000000f00 */
[----:B---3-5:R-:W-:Y:S05]  /*3ea0*/  CALL.REL.NOINC `($__internal_2_$__cuda_sm10x_tcgen05_guardrail_trap_unallocated_columns_being_dealloced) ;  /* 0x0000006400587944 */ /* 0x028fea0003c00000 */
.L_x_74:
[----:B------:R-:W-:Y:S01]  /*3eb0*/  NOP ;  /* 0x0000000000007918 */ /* 0x000fe20000000000 */
[----:B----4-:R-:W-:Y:S05]  /*3ec0*/  EXIT ;  /* 0x000000000000794d */ /* 0x010fea0003800000 */
.L_x_56:
[----:B------:R-:W-:-:S09]  /*3ed0*/  UISETP.NE.OR UP0, UPT, UR17, 0x3, !UP3 ;  /* 0x000000031100788c */ /* 0x000fd2000df05670 */
[----:B------:R-:W-:Y:S05]  /*3ee0*/  BRA.U UP0, `(.L_x_75) ;  /* 0x0000001100587547 */ /* 0x000fea000b800000 */
[----:B------:R-:W1:Y:S01]  /*3ef0*/  S2UR UR10, SR_CgaCtaId ;  /* 0x00000000000a79c3 */ /* 0x000e620000008800 */
[----:B------:R-:W2:Y:S01]  /*3f00*/  LDCU UR31, c[0x0][0x370] ;  /* 0x00006e00ff1f77ac */ /* 0x000ea20008000800 */
[----:B------:R-:W-:Y:S02]  /*3f10*/  HFMA2 R13, -RZ, RZ, 0, 0 ;  /* 0x00000000ff0d7431 */ /* 0x000fe400000001ff */
[----:B------:R-:W-:Y:S01]  /*3f20*/  IMAD.MOV.U32 R15, RZ, RZ, 0x1 ;  /* 0x00000001ff0f7424 */ /* 0x000fe200078e00ff */
[----:B------:R-:W-:Y:S01]  /*3f30*/  MOV R7, 0x1000 ;  /* 0x0000100000077802 */ /* 0x000fe20000000f00 */
[----:B------:R-:W2:Y:S01]  /*3f40*/  LDCU.128 UR44, c[0x0][0xb10] ;  /* 0x00016200ff2c77ac */ /* 0x000ea20008000c00 */
[----:B------:R-:W-:Y:S01]  /*3f50*/  IMAD.MOV.U32 R14, RZ, RZ, RZ ;  /* 0x000000ffff0e7224 */ /* 0x000fe200078e00ff */
[----:B------:R-:W3:Y:S01]  /*3f60*/  LDC.64 R16, c[0x0][0x348] ;  /* 0x0000d200ff107b82 */ /* 0x000ee20000000a00 */
[----:B------:R-:W4:Y:S01]  /*3f70*/  LDCU UR30, c[0x0][0x374] ;  /* 0x00006e80ff1e77ac */ /* 0x000f220008000800 */
[----:B------:R-:W1:Y:S06]  /*3f80*/  LDCU UR15, c[0x0][0xb0c] ;  /* 0x00016180ff0f77ac */ /* 0x000e6c0008000800 */
[----:B------:R-:W3:Y:S01]  /*3f90*/  LDC.64 R2, c[0x0][0x888] ;  /* 0x00022200ff027b82 */ /* 0x000ee20000000a00 */
[----:B------:R-:W3:Y:S01]  /*3fa0*/  LDCU UR49, c[0x0][0xb20] ;  /* 0x00016400ff3177ac */ /* 0x000ee20008000800 */
[----:B------:R-:W3:Y:S06]  /*3fb0*/  LDCU UR4, c[0x0][0xb30] ;  /* 0x00016600ff0477ac */ /* 0x000eec0008000800 */
[----:B------:R-:W3:Y:S01]  /*3fc0*/  LDC.64 R4, c[0x0][0x890] ;  /* 0x00022400ff047b82 */ /* 0x000ee20000000a00 */
[----:B------:R-:W-:Y:S01]  /*3fd0*/  UMOV UR21, 0x400 ;  /* 0x0000040000157882 */ /* 0x000fe20000000000 */
[----:B--2---:R-:W-:-:S02]  /*3fe0*/  UIMAD.WIDE.U32 UR6, UR31, UR44, URZ ;  /* 0x0000002c1f0672a5 */ /* 0x004fc4000f8e00ff */
[----:B----4-:R-:W-:Y:S02]  /*3ff0*/  UIMAD.WIDE.U32 UR8, UR30, UR47, URZ ;  /* 0x0000002f1e0872a5 */ /* 0x010fe4000f8e00ff */
[----:B-1----:R-:W-:Y:S02]  /*4000*/  ULEA UR21, UR10, UR21, 0x18 ;  /* 0x000000150a157291 */ /* 0x002fe4000f8ec0ff */
[----:B------:R-:W-:Y:S02]  /*4010*/  UPLOP3.LUT UP3, UPT, UPT, UPT, UPT, 0x40, 0x4 ;  /* 0x000000000004789c */ /* 0x000fe40003f6e870 */
[----:B------:R-:W-:Y:S02]  /*4020*/  UIADD3 UR37, UPT, UPT, UR21, 0x68, URZ ;  /* 0x0000006815257890 */ /* 0x000fe4000fffe0ff */
[----:B------:R-:W-:Y:S02]  /*4030*/  UIADD3 UR33, UPT, UPT, UR21, 0x50, URZ ;  /* 0x0000005015217890 */ /* 0x000fe4000fffe0ff */
[----:B------:R-:W-:-:S02]  /*4040*/  UIADD3 UR25, UPT, UPT, UR21, 0x58, URZ ;  /* 0x0000005815197890 */ /* 0x000fc4000fffe0ff */
[----:B------:R-:W-:Y:S01]  /*4050*/  UIADD3 UR17, UPT, UPT, UR21, 0x60, URZ ;  /* 0x0000006015117890 */ /* 0x000fe2000fffe0ff */
[----:B------:R-:W-:Y:S01]  /*4060*/  UMOV UR6, UR7 ;  /* 0x0000000700067c82 */ /* 0x000fe20008000000 */
[----:B------:R-:W-:Y:S01]  /*4070*/  UMOV UR41, UR9 ;  /* 0x0000000900297c82 */ /* 0x000fe20008000000 */
[----:B------:R-:W-:Y:S02]  /*4080*/  UISETP.GE.AND UP0, UPT, UR42, 0x1, UPT ;  /* 0x000000012a00788c */ /* 0x000fe4000bf06270 */
[----:B------:R-:W-:Y:S01]  /*4090*/  UISETP.NE.AND UP4, UPT, UR42, 0x1, UPT ;  /* 0x000000012a00788c */ /* 0x000fe2000bf85270 */
[----:B------:R-:W1:Y:S01]  /*40a0*/  LDCU.64 UR22, c[0x0][0xb28] ;  /* 0x00016500ff1677ac */ /* 0x000e620008000a00 */
[----:B------:R-:W-:Y:S02]  /*40b0*/  UISETP.NE.AND UP6, UPT, UR15, 0x1, UPT ;  /* 0x000000010f00788c */ /* 0x000fe4000bfc5270 */
[----:B------:R-:W-:Y:S02]  /*40c0*/  UISETP.NE.AND UP5, UPT, UR46, 0x1, UPT ;  /* 0x000000012e00788c */ /* 0x000fe4000bfa5270 */
[----:B------:R-:W-:-:S02]  /*40d0*/  UPRMT UR37, UR10, 0x654, UR37 ;  /* 0x000006540a257896 */ /* 0x000fc40008000025 */
[----:B------:R-:W-:Y:S02]  /*40e0*/  USHF.R.U32.HI UR43, URZ, UR45, UR6 ;  /* 0x0000002dff2b7299 */ /* 0x000fe40008011606 */
[----:B------:R-:W-:Y:S02]  /*40f0*/  UPRMT UR40, UR10, 0x654, UR33 ;  /* 0x000006540a287896 */ /* 0x000fe40008000021 */
[----:B------:R-:W-:Y:S02]  /*4100*/  UPRMT UR39, UR10, 0x654, UR25 ;  /* 0x000006540a277896 */ /* 0x000fe40008000019 */
[----:B------:R-:W-:Y:S02]  /*4110*/  UPRMT UR38, UR10, 0x654, UR17 ;  /* 0x000006540a267896 */ /* 0x000fe40008000011 */
[----:B---3--:R-:W-:Y:S02]  /*4120*/  USHF.R.U32.HI UR41, URZ, UR49, UR41 ;  /* 0x00000031ff297299 */ /* 0x008fe40008011629 */
[----:B------:R-:W-:-:S11]  /*4130*/  UISETP.NE.AND UP2, UPT, UR4, 0x1, UPT ;  /* 0x000000010400788c */ /* 0x000fd6000bf45270 */
.L_x_86:
[C---:B------:R-:W-:Y:S02]  /*4140*/  LEA R12, R14.reuse, UR21, 0x3 ;  /* 0x000000150e0c7c11 */ /* 0x040fe4000f8e18ff */
[----:B------:R-:W-:Y:S02]  /*4150*/  SHF.L.U32 R9, R13, 0x1f, RZ ;  /* 0x0000001f0d097819 */ /* 0x000fe400000006ff */
[----:B------:R-:W-:Y:S02]  /*4160*/  LEA R10, R14, UR21, 0x4 ;  /* 0x000000150e0a7c11 */ /* 0x000fe4000f8e20ff */
[----:B--2---:R-:W2:Y:S02]  /*4170*/  SYNCS.PHASECHK.TRANS64.TRYWAIT P0, [R12+URZ+0xa0], R9 ;  /* 0x0000a0090c0075a7 */ /* 0x004ea400080011ff */
[----:B--2---:R-:W-:Y:S05]  /*4180*/  @!P0 BRA `(.L_x_76) ;  /* 0x0000005c003c8947 */ /* 0x004fea0003800000 */
.L_x_162:
[----:B--2---:R-:W2:Y:S01]  /*4190*/  LDS.128 R8, [R10+0x130] ;  /* 0x000130000a087984 */ /* 0x004ea20000000c00 */
[----:B------:R-:W-:Y:S01]  /*41a0*/  UISETP.GE.AND UP0, UPT, UR42, 0x1, UPT ;  /* 0x000000012a00788c */ /* 0x000fe2000bf06270 */
[----:B------:R-:W-:Y:S01]  /*41b0*/  @!PT LDS RZ, [RZ] ;  /* 0x00000000fffff984 */ /* 0x000fe20000000800 */
[----:B------:R-:W-:Y:S01]  /*41c0*/  @!PT LDS RZ, [RZ] ;  /* 0x00000000fffff984 */ /* 0x000fe20000000800 */
[----:B------:R-:W-:Y:S01]  /*41d0*/  @!PT LDS RZ, [RZ] ;  /* 0x00000000fffff984 */ /* 0x000fe20000000800 */
[----:B------:R-:W-:Y:S01]  /*41e0*/  @!PT LDS RZ, [RZ] ;  /* 0x00000000fffff984 */ /* 0x000fe20000000800 */
[----:B------:R3:W-:Y:S06]  /*41f0*/  MEMBAR.ALL.CTA ;  /* 0x0000000000007992 */ /* 0x0007ec0000008000 */
[----:B---3--:R-:W3:Y:S01]  /*4200*/  FENCE.VIEW.ASYNC.S ;  /* 0x00000000000073c6 */ /* 0x008ee20000000000 */
[----:B--2---:R-:W-:Y:S11]  /*4210*/  LOP3.LUT P0, RZ, R10, 0x1, RZ, 0xc0, !PT ;  /* 0x000000010aff7812 */ /* 0x004ff6000780c0ff */
[----:B------:R-:W-:Y:S02]  /*4220*/  @!UPT UIADD3 URZ, UPT, UPT, URZ, URZ, URZ ;  /* 0x000000fffffff290 */ /* 0x000fe4000fffe0ff */
[----:B---3--:R-:W-:Y:S01]  /*4230*/  VOTEU.ANY UP1, P0 ;  /* 0x0000000000ff7886 */ /* 0x008fe20000020100 */
[----:B------:R-:W-:Y:S11]  /*4240*/  PLOP3.LUT P0, PT, PT, PT, UP1, 0x80, 0x8 ;  /* 0x000000000008781c */ /* 0x000ff60003f0f018 */
[----:B------:R-:W-:Y:S02]  /*4250*/  @!UPT UIADD3 URZ, UPT, UPT, URZ, URZ, URZ ;  /* 0x000000fffffff290 */ /* 0x000fe4000fffe0ff */
[----:B------:R-:W-:Y:S02]  /*4260*/  @P0 SHF.R.U32.HI R0, RZ, 0x10, R9 ;  /* 0x00000010ff000819 */ /* 0x000fe40000011609 */
[----:B------:R-:W-:Y:S02]  /*4270*/  @P0 MOV R6, R8 ;  /* 0x0000000800060202 */ /* 0x000fe40000000f00 */
[----:B------:R-:W-:Y:S01]  /*4280*/  @P0 R2UR UR4, R0 ;  /* 0x00000000000402ca */ /* 0x000fe200000e0000 */
[----:B------:R-:W-:Y:S01]  /*4290*/  VIADD R0, R12, 0xb0 ;  /* 0x000000b00c007836 */ /* 0x000fe20000000000 */
[----:B------:R-:W-:Y:S02]  /*42a0*/  @P0 LOP3.LUT R8, R9, 0xffff, RZ, 0xc0, !PT ;  /* 0x0000ffff09080812 */ /* 0x000fe400078ec0ff */
[----:B------:R-:W-:Y:S02]  /*42b0*/  @P0 R2UR UR6, R6 ;  /* 0x00000000060602ca */ /* 0x000fe400000e0000 */
[----:B------:R-:W-:Y:S02]  /*42c0*/  PRMT R0, RZ, 0x654, R0 ;  /* 0x00000654ff007816 */ /* 0x000fe40000000000 */
[----:B------:R-:W-:Y:S02]  /*42d0*/  @P0 R2UR UR5, R8 ;  /* 0x00000000080502ca */ /* 0x000fe400000e0000 */
[----:B------:R2:W-:Y:S03]  /*42e0*/  SYNCS.ARRIVE.TRANS64.RED.A1T0 RZ, [R0+URZ], RZ ;  /* 0x000000ff00ff79a7 */ /* 0x0005e600081004ff */
[----:B------:R-:W-:Y:S04]  /*42f0*/  @UP1 UMOV UR29, UR4 ;  /* 0x00000004001d1c82 */ /* 0x000fe80008000000 */
[----:B------:R-:W-:Y:S04]  /*4300*/  @UP1 UMOV UR14, UR6 ;  /* 0x00000006000e1c82 */ /* 0x000fe80008000000 */
[----:B------:R-:W-:Y:S01]  /*4310*/  @UP1 UMOV UR13, UR5 ;  /* 0x00000005000d1c82 */ /* 0x000fe20008000000 */
[----:B------:R-:W-:Y:S05]  /*4320*/  BRA.U !UP0, `(.L_x_77) ;  /* 0x0000000108a47547 */ /* 0x000fea000b800000 */
[----:B------:R-:W-:Y:S02]  /*4330*/  UIMAD.WIDE.U32 UR18, UR13, UR47, URZ ;  /* 0x0000002f0d1272a5 */ /* 0x000fe4000f8e00ff */
[----:B------:R-:W-:Y:S02]  /*4340*/  UIMAD.WIDE.U32 UR26, UR14, UR44, URZ ;  /* 0x0000002c0e1a72a5 */ /* 0x000fe4000f8e00ff */
[----:B------:R-:W-:Y:S02]  /*4350*/  USEL UR4, UR30, UR41, !UP5 ;  /* 0x000000291e047287 */ /* 0x000fe4000e800000 */
[----:B------:R-:W-:Y:S02]  /*4360*/  USEL UR7, UR31, UR43, !UP6 ;  /* 0x0000002b1f077287 */ /* 0x000fe4000f000000 */
[----:B-1----:R-:W-:Y:S02]  /*4370*/  UIMAD.WIDE.U32 UR8, UR4, UR22, URZ ;  /* 0x00000016040872a5 */ /* 0x002fe4000f8e00ff */
[----:B------:R-:W-:Y:S01]  /*4380*/  UIMAD.WIDE.U32 UR10, UR7, UR22, URZ ;  /* 0x00000016070a72a5 */ /* 0x000fe2000f8e00ff */
[----:B------:R-:W-:Y:S02]  /*4390*/  UMOV UR5, UR19 ;  /* 0x0000001300057c82 */ /* 0x000fe40008000000 */
[----:B------:R-:W-:Y:S03]  /*43a0*/  USHF.R.U32.HI UR6, URZ, UR49, UR5 ;  /* 0x00000031ff067299 */ /* 0x000fe60008011605 */
[----:B------:R-:W-:Y:S01]  /*43b0*/  UMOV UR5, UR27 ;  /* 0x0000001b00057c82 */ /* 0x000fe20008000000 */
[----:B------:R-:W-:Y:S02]  /*43c0*/  USEL UR6, UR13, UR6, !UP5 ;  /* 0x000000060d067287 */ /* 0x000fe4000e800000 */
[----:B------:R-:W-:Y:S03]  /*43d0*/  USHF.R.U32.HI UR12, URZ, UR45, UR5 ;  /* 0x0000002dff0c7299 */ /* 0x000fe60008011605 */
[----:B------:R-:W-:Y:S02]  /*43e0*/  UMOV UR5, UR9 ;  /* 0x0000000900057c82 */ /* 0x000fe40008000000 */
[----:B------:R-:W-:Y:S03]  /*43f0*/  @UP4 USHF.R.U32.HI UR4, URZ, UR23, UR5 ;  /* 0x00000017ff044299 */ /* 0x000fe60008011605 */
[----:B------:R-:W-:Y:S01]  /*4400*/  UMOV UR5, UR11 ;  /* 0x0000000b00057c82 */ /* 0x000fe20008000000 */
[----:B------:R-:W-:Y:S02]  /*4410*/  UIMAD UR4, UR42, UR4, URZ ;  /* 0x000000042a0472a4 */ /* 0x000fe4000f8e02ff */
[----:B------:R-:W-:Y:S02]  /*4420*/  @UP4 USHF.R.U32.HI UR7, URZ, UR23, UR5 ;  /* 0x00000017ff074299 */ /* 0x000fe40008011605 */
[----:B------:R-:W-:Y:S02]  /*4430*/  UIMAD.WIDE.U32 UR10, UR6, UR22, URZ ;  /* 0x00000016060a72a5 */ /* 0x000fe4000f8e00ff */
[----:B------:R-:W-:Y:S02]  /*4440*/  USEL UR5, UR14, UR12, !UP6 ;  /* 0x0000000c0e057287 */ /* 0x000fe4000f000000 */
[----:B------:R-:W-:Y:S02]  /*4450*/  UIMAD UR8, UR42, UR7, URZ ;  /* 0x000000072a0872a4 */ /* 0x000fe4000f8e02ff */
[----:B------:R-:W-:Y:S03]  /*4460*/  UISETP.GE.AND UP0, UPT, UR6, UR4, UPT ;  /* 0x000000040600728c */ /* 0x000fe6000bf06270 */
[----:B------:R-:W-:Y:S01]  /*4470*/  UMOV UR4, UR11 ;  /* 0x0000000b00047c82 */ /* 0x000fe20008000000 */
[----:B------:R-:W-:Y:S02]  /*4480*/  UISETP.GE.OR UP0, UPT, UR5, UR8, UP0 ;  /* 0x000000080500728c */ /* 0x000fe40008706670 */
[----:B------:R-:W-:Y:S02]  /*4490*/  USHF.R.U32.HI UR4, URZ, UR23, UR4 ;  /* 0x00000017ff047299 */ /* 0x000fe40008011604 */
[----:B------:R-:W-:Y:S02]  /*44a0*/  UIMAD.WIDE.U32 UR8, UR5, UR22, URZ ;  /* 0x00000016050872a5 */ /* 0x000fe4000f8e00ff */
[----:B------:R-:W-:Y:S04]  /*44b0*/  USEL UR10, UR6, UR4, !UP4 ;  /* 0x00000004060a7287 */ /* 0x000fe8000e000000 */
[----:B------:R-:W-:Y:S01]  /*44c0*/  UIADD3 UR11, UPT, UPT, -UR10, URZ, URZ ;  /* 0x000000ff0a0b7290 */ /* 0x000fe2000fffe1ff */
[----:B------:R-:W-:Y:S02]  /*44d0*/  @!UP0 UMOV UR4, UR9 ;  /* 0x0000000900048c82 */ /* 0x000fe40008000000 */
[----:B------:R-:W-:Y:S02]  /*44e0*/  @!UP0 USHF.R.U32.HI UR4, URZ, UR23, UR4 ;  /* 0x00000017ff048299 */ /* 0x000fe40008011604 */
[----:B------:R-:W-:Y:S02]  /*44f0*/  UIMAD UR8, UR42, UR11, UR6 ;  /* 0x0000000b2a0872a4 */ /* 0x000fe4000f8e0206 */
[----:B------:R-:W-:Y:S04]  /*4500*/  @!UP0 USEL UR4, UR5, UR4, !UP4 ;  /* 0x0000000405048287 */ /* 0x000fe8000e000000 */
[----:B------:R-:W-:Y:S02]  /*4510*/  @!UP0 UIMAD UR8, UR7, UR8, UR4 ;  /* 0x00000008070882a4 */ /* 0x000fe4000f8e0204 */
[----:B------:R-:W-:Y:S02]  /*4520*/  @!UP0 UIADD3 UR9, UPT, UPT, UR10, -UR4, URZ ;  /* 0x800000040a098290 */ /* 0x000fe4000fffe0ff */
[----:B------:R-:W-:Y:S02]  /*4530*/  UIADD3 UR4, UPT, UPT, -UR5, URZ, URZ ;  /* 0x000000ff05047290 */ /* 0x000fe4000fffe1ff */
[----:B------:R-:W-:Y:S02]  /*4540*/  UIADD3 UR7, UPT, UPT, -UR6, URZ, URZ ;  /* 0x000000ff06077290 */ /* 0x000fe4000fffe1ff */
[----:B------:R-:W-:Y:S02]  /*4550*/  @!UP0 UIMAD UR6, UR9, UR42, UR5 ;  /* 0x0000002a090682a4 */ /* 0x000fe4000f8e0205 */
[----:B------:R-:W-:Y:S02]  /*4560*/  UIMAD UR14, UR15, UR4, UR14 ;  /* 0x000000040f0e72a4 */ /* 0x000fe4000f8e020e */
[----:B------:R-:W-:Y:S01]  /*4570*/  UIMAD UR13, UR46, UR7, UR13 ;  /* 0x000000072e0d72a4 */ /* 0x000fe2000f8e020d */
[----:B------:R-:W-:Y:S02]  /*4580*/  @!UP0 UMOV UR5, UR8 ;  /* 0x0000000800058c82 */ /* 0x000fe40008000000 */
[----:B------:R-:W-:Y:S02]  /*4590*/  UIMAD UR14, UR5, UR15, UR14 ;  /* 0x0000000f050e72a4 */ /* 0x000fe4000f8e020e */
[----:B------:R-:W-:Y:S11]  /*45a0*/  UIMAD UR13, UR6, UR46, UR13 ;  /* 0x0000002e060d72a4 */ /* 0x000ff6000f8e020d */
[----:B------:R-:W-:Y:S01]  /*45b0*/  @!UPT UIADD3 URZ, UPT, UPT, URZ, URZ, URZ ;  /* 0x000000fffffff290 */ /* 0x000fe2000fffe0ff */
.L_x_77:
[----:B------:R-:W3:Y:S01]  /*45c0*/  @!UP2 LDCU.128 UR8, c[0x0][0xb10] ;  /* 0x00016200ff08a7ac */ /* 0x000ee20008000c00 */
[C---:B------:R-:W-:Y:S02]  /*45d0*/  ISETP.NE.U32.AND P1, PT, R4.reuse, RZ, PT ;  /* 0x000000ff0400720c */ /* 0x040fe40003f25070 */
[----:B------:R-:W-:Y:S02]  /*45e0*/  ISETP.NE.U32.AND P0, PT, R4, RZ, PT ;  /* 0x000000ff0400720c */ /* 0x000fe40003f05070 */
[C---:B------:R-:W-:Y:S02]  /*45f0*/  ISETP.NE.AND.EX P1, PT, R5.reuse, RZ, PT, P1 ;  /* 0x000000ff0500720c */ /* 0x040fe40003f25310 */
[----:B------:R-:W-:Y:S01]  /*4600*/  ISETP.NE.AND.EX P0, PT, R5, RZ, PT, P0 ;  /* 0x000000ff0500720c */ /* 0x000fe20003f05300 */
[----:B------:R-:W4:Y:S01]  /*4610*/  @!UP2 LDCU UR5, c[0x0][0xb0c] ;  /* 0x00016180ff05a7ac */ /* 0x000f220008000800 */
[----:B------:R-:W-:Y:S01]  /*4620*/  SHF.L.U32 R9, R15, 0x1f, RZ ;  /* 0x0000001f0f097819 */ /* 0x000fe200000006ff */
[----:B------:R-:W-:Y:S02]  /*4630*/  USHF.L.U32 UR35, UR16, 0x6, URZ ;  /* 0x0000000610237899 */ /* 0x000fe400080006ff */
[----:B------:R-:W-:Y:S02]  /*4640*/  USHF.L.U32 UR34, UR20, 0x8, URZ ;  /* 0x0000000814227899 */ /* 0x000fe400080006ff */
[----:B---3--:R-:W-:Y:S07]  /*4650*/  UIMAD.WIDE.U32 UR6, UR14, UR8, URZ ;  /* 0x000000080e0672a5 */ /* 0x008fee000f8e00ff */
[----:B------:R-:W-:Y:S01]  /*4660*/  @!UP2 UMOV UR4, UR7 ;  /* 0x000000070004ac82 */ /* 0x000fe20008000000 */
[----:B----4-:R-:W-:Y:S02]  /*4670*/  @!UP2 UISETP.NE.AND UP0, UPT, UR5, 0x1, UPT ;  /* 0x000000010500a88c */ /* 0x010fe4000bf05270 */
[----:B------:R-:W-:Y:S02]  /*4680*/  @!UP2 USHF.R.U32.HI UR4, URZ, UR9, UR4 ;  /* 0x00000009ff04a299 */ /* 0x000fe40008011604 */
[----:B------:R-:W-:Y:S02]  /*4690*/  UIMAD.WIDE.U32 UR6, UR13, UR11, URZ ;  /* 0x0000000b0d0672a5 */ /* 0x000fe4000f8e00ff */
[----:B------:R-:W-:Y:S02]  /*46a0*/  @!UP2 USEL UR8, UR14, UR4, !UP0 ;  /* 0x000000040e08a287 */ /* 0x000fe4000c000000 */
[----:B------:R-:W-:Y:S03]  /*46b0*/  @!UP2 UISETP.NE.AND UP0, UPT, UR10, 0x1, UPT ;  /* 0x000000010a00a88c */ /* 0x000fe6000bf05270 */
[----:B------:R-:W-:Y:S02]  /*46c0*/  @!UP2 UMOV UR6, UR7 ;  /* 0x000000070006ac82 */ /* 0x000fe40008000000 */
[----:B------:R-:W3:Y:S02]  /*46d0*/  @!UP2 LDCU UR4, c[0x0][0xb20] ;  /* 0x00016400ff04a7ac */ /* 0x000ee40008000800 */
[----:B---3--:R-:W-:Y:S04]  /*46e0*/  @!UP2 USHF.R.U32.HI UR6, URZ, UR4, UR6 ;  /* 0x00000004ff06a299 */ /* 0x008fe80008011606 */
[----:B------:R-:W-:Y:S04]  /*46f0*/  @!UP2 USEL UR6, UR13, UR6, !UP0 ;  /* 0x000000060d06a287 */ /* 0x000fe8000c000000 */
[----:B------:R-:W-:Y:S02]  /*4700*/  @!UP2 UIADD3 UR4, UPT, UPT, -UR8, UR6, URZ ;  /* 0x000000060804a290 */ /* 0x000fe4000fffe1ff */
[----:B------:R-:W-:Y:S02]  /*4710*/  @!UP2 UIADD3 UR6, UPT, UPT, UR8, -UR6, URZ ;  /* 0x800000060806a290 */ /* 0x000fe4000fffe0ff */
[----:B------:R-:W-:Y:S02]  /*4720*/  @!UP2 UIMAD UR14, UR4, UR5, UR14 ;  /* 0x00000005040ea2a4 */ /* 0x000fe4000f8e020e */
[----:B------:R-:W-:Y:S01]  /*4730*/  @!UP2 UIMAD UR13, UR6, UR10, UR13 ;  /* 0x0000000a060da2a4 */ /* 0x000fe2000f8e020d */
[----:B------:R-:W-:Y:S11]  /*4740*/  BRA.U UP3, `(.L_x_78) ;  /* 0x0000000103107547 */ /* 0x000ff6000b800000 */
[----:B--2---:R-:W-:Y:S04]  /*4750*/  MOV R0, UR48 ;  /* 0x0000003000007c02 */ /* 0x004fe80008000f00 */
[----:B------:R-:W-:Y:S04]  /*4760*/  SHF.L.U32 R11, R0, 0x1f, RZ ;  /* 0x0000001f000b7819 */ /* 0x000fe800000006ff */
[----:B------:R-:W2:Y:S02]  /*4770*/  SYNCS.PHASECHK.TRANS64.TRYWAIT P2, [UR21+0x98], R11 ;  /* 0x0000980bff0075a7 */ /* 0x000ea40008041115 */
[----:B--2---:R-:W-:Y:S05]  /*4780*/  @!P2 BRA `(.L_x_79) ;  /* 0x0000005400d0a947 */ /* 0x004fea0003800000 */
.L_x_78:
[----:B------:R-:W-:Y:S05]  /*4790*/  @!P1 BRA `(.L_x_80) ;  /* 0x0000000000309947 */ /* 0x000fea0003800000 */
[----:B------:R-:W-:Y:S01]  /*47a0*/  ISETP.NE.U32.AND P1, PT, R2, RZ, PT ;  /* 0x000000ff0200720c */ /* 0x000fe20003f25070 */
[----:B------:R-:W3:Y:S01]  /*47b0*/  LDCU.64 UR4, c[0x0][0x358] ;  /* 0x00006b00ff0477ac */ /* 0x000ee20008000a00 */
[----:B------:R-:W-:Y:S02]  /*47c0*/  IMAD.MOV.U32 R85, RZ, RZ, 0x1 ;  /* 0x00000001ff557424 */ /* 0x000fe400078e00ff */
[----:B------:R-:W-:Y:S11]  /*47d0*/  ISETP.NE.AND.EX P1, PT, R3, RZ, PT, P1 ;  /* 0x000000ff0300720c */ /* 0x000ff60003f25310 */
[----:B------:R-:W-:Y:S02]  /*47e0*/  @!UPT UIADD3 URZ, UPT, UPT, URZ, URZ, URZ ;  /* 0x000000fffffff290 */ /* 0x000fe4000fffe0ff */
[----:B--2---:R-:W2:Y:S01]  /*47f0*/  @P1 LDC.64 R10, c[0x0][0x888] ;  /* 0x00022200ff0a1b82 */ /* 0x004ea20000000a00 */
[----:B------:R-:W-:Y:S04]  /*4800*/  @P1 IMAD R0, R4, UR36, RZ ;  /* 0x0000002404001c24 */ /* 0x000fe8000f8e02ff */
[----:B--2---:R-:W-:Y:S04]  /*4810*/  @P1 IMAD.WIDE R10, R0, 0x4, R10 ;  /* 0x00000004000a1825 */ /* 0x004fe800078e020a */
[----:B------:R-:W-:Y:S01]  /*4820*/  HFMA2 R0, -RZ, RZ, 0, 5.9604644775390625e-08 ;  /* 0x00000001ff007431 */ /* 0x000fe200000001ff */
[----:B---3-5:R3:W5:Y:S04]  /*4830*/  @P1 LDG.E R41, desc[UR4][R10.64] ;  /* 0x000000040a291981 */ /* 0x028768000c1e1900 */
[----:B------:R-:W-:Y:S01]  /*4840*/  @!P1 PRMT R85, R0, 0x7610, R85 ;  /* 0x0000761000559816 */ /* 0x000fe20000000055 */
[----:B---3--:R-:W4:Y:S06]  /*4850*/  @!P1 LDC R41, c[0x0][0x880] ;  /* 0x00022000ff299b82 */ /* 0x008f2c0000000800 */
.L_x_80:
[----:B----45:R-:W-:Y:S01]  /*4860*/  @!P0 FSETP.EQ.AND P1, PT, R41, RZ, PT ;  /* 0x000000ff2900820b */ /* 0x030fe20003f22000 */
[----:B------:R-:W-:Y:S01]  /*4870*/  @!UPT UIADD3 URZ, UPT, UPT, URZ, URZ, URZ ;  /* 0x000000fffffff290 */ /* 0x000fe2000fffe0ff */
[----:B------:R-:W-:Y:S11]  /*4880*/  @!P0 BRA `(.L_x_81) ;  /* 0x0000000000188947 */ /* 0x000ff60003800000 */
[----:B------:R-:W-:Y:S02]  /*4890*/  LOP3.LUT P0, RZ, R85, 0xff, RZ, 0xc0, !PT ;  /* 0x000000ff55ff7812 */ /* 0x000fe4000780c0ff */
[----:B------:R-:W-:Y:S04]  /*48a0*/  ISETP.NE.U32.AND P1, PT, R2, RZ, PT ;  /* 0x000000ff0200720c */ /* 0x000fe80003f25070 */
[----:B------:R-:W-:Y:S04]  /*48b0*/  ISETP.NE.AND.EX P1, PT, R3, RZ, PT, P1 ;  /* 0x000000ff0300720c */ /* 0x000fe80003f25310 */
[----:B------:R-:W-:Y:S03]  /*48c0*/  PLOP3.LUT P1, PT, P1, PT, PT, 0x8, 0x80 ;  /* 0x000000000080781c */ /* 0x000fe60000f2e170 */
[----:B------:R-:W-:Y:S11]  /*48d0*/  @P0 FSETP.EQ.AND P1, PT, R41, RZ, PT ;  /* 0x000000ff2900020b */ /* 0x000ff60003f22000 */
[----:B------:R-:W-:Y:S02]  /*48e0*/  @!UPT UIADD3 URZ, UPT, UPT, URZ, URZ, URZ ;  /* 0x000000fffffff290 */ /* 0x000fe4000fffe0ff */
.L_x_81:
[----:B------:R-:W3:Y:S01]  /*48f0*/  SYNCS.PHASECHK.TRANS64.TRYWAIT P2, [UR21+0x70], R9 ;  /* 0x00007009ff0075a7 */ /* 0x000ee20008041115 */
[----:B------:R-:W-:Y:S04]  /*4900*/  ELECT P0, URZ, PT ;  /* 0x0000000000ff782f */ /* 0x000fe80003800000 */
[----:B------:R-:W-:Y:S11]  /*4910*/  PLOP3.LUT P1, PT, P1, P0, PT, 0xf2, 0x2f ;  /* 0x00000000002f781c */ /* 0x000ff60000f21e72 */
[----:B------:R-:W-:Y:S02]  /*4920*/  @!UPT UIADD3 URZ, UPT, UPT, URZ, URZ, URZ ;  /* 0x000000fffffff290 */ /* 0x000fe4000fffe0ff */
[----:B------:R-:W-:Y:S05]  /*4930*/  @!P1 IADD3 R8, P0, PT, R16, 0x580, RZ ;  /* 0x0000058010089810 */ /* 0x000fea0007f1e0ff */
[----:B------:R-:W-:Y:S01]  /*4940*/  @!P1 IMAD.X R6, RZ, RZ, R17, P0 ;  /* 0x000000ffff069224 */ /* 0x000fe200000e0611 */
[----:B---3--:R-:W-:Y:S07]  /*4950*/  @!P2 BRA `(.L_x_82) ;  /* 0x000000540074a947 */ /* 0x008fee0003800000 */
.L_x_165:
[----:B------:R-:W-:Y:S01]  /*4960*/  @!P1 R2UR UR5, R8 ;  /* 0x00000000080592ca */ /* 0x000fe200000e0000 */
[----:B------:R-:W-:Y:S01]  /*4970*/  VOTEU.ALL UP0, P1 ;  /* 0x0000000000ff7886 */ /* 0x000fe20000800000 */
[----:B------:R-:W-:Y:S01]  /*4980*/  @!P1 R2UR UR4, R6 ;  /* 0x00000000060492ca */ /* 0x000fe200000e0000 */
[----:B--2---:R-:W-:Y:S01]  /*4990*/  @!P1 IMAD.MOV.U32 R0, RZ, RZ, 0x1000 ;  /* 0x00001000ff009424 */ /* 0x004fe200078e00ff */
[----:B------:R-:W-:Y:S01]  /*49a0*/  UMOV UR6, 0x0 ;  /* 0x0000000000067882 */ /* 0x000fe20000000000 */
[----:B------:R-:W-:Y:S01]  /*49b0*/  UMOV UR7, 0x10000000 ;  /* 0x1000000000077882 */ /* 0x000fe20000000000 */
[----:B------:R-:W-:Y:S01]  /*49c0*/  @!UP0 UIADD3 UR32, UPT, UPT, UR21, 0x200, URZ ;  /* 0x0000020015208890 */ /* 0x000fe2000fffe0ff */
[----:B------:R-:W-:Y:S01]  /*49d0*/  @!P1 IADD3 R8, P0, PT, R16, 0x580, RZ ;  /* 0x0000058010089810 */ /* 0x000fe20007f1e0ff */
[----:B------:R-:W-:Y:S04]  /*49e0*/  VOTEU.ALL UP0, P1 ;  /* 0x0000000000ff7886 */ /* 0x000fe80000800000 */
[----:B------:R-:W-:Y:S02]  /*49f0*/  @!P1 IMAD.X R6, RZ, RZ, R17, P0 ;  /* 0x000000ffff069224 */ /* 0x000fe400000e0611 */
[----:B------:R-:W-:Y:S02]  /*4a00*/  IMAD.U32 R10, RZ, RZ, UR5 ;  /* 0x00000005ff0a7e24 */ /* 0x000fe4000f8e00ff */
[----:B------:R-:W-:Y:S03]  /*4a10*/  IMAD.U32 R11, RZ, RZ, UR4 ;  /* 0x00000004ff0b7e24 */ /* 0x000fe6000f8e00ff */
[----:B------:R-:W-:Y:S02]  /*4a20*/  @!P1 R2UR UR4, R10 ;  /* 0x000000000a0492ca */ /* 0x000fe400000e0000 */
[----:B------:R-:W-:Y:S11]  /*4a30*/  @!P1 R2UR UR5, R11 ;  /* 0x000000000b0592ca */ /* 0x000ff600000e0000 */
[----:B------:R-:W-:Y:S02]  /*4a40*/  @!UPT UIADD3 URZ, UPT, UPT, URZ, URZ, URZ ;  /* 0x000000fffffff290 */ /* 0x000fe4000fffe0ff */
[----:B------:R2:W-:Y:S01]  /*4a50*/  @!UP0 UTMALDG.3D [UR32], [UR4], desc[UR6] ;  /* 0x00000620040085b4 */ /* 0x0005e20008011000 */
[----:B------:R2:W-:Y:S01]  /*4a60*/  @!P1 SYNCS.ARRIVE.TRANS64.RED.A0TR RZ, [UR21+0x50], R0 ;  /* 0x00005000ffff99a7 */ /* 0x0005e20008300415 */
[----:B------:R-:W-:Y:S01]  /*4a70*/  SYNCS.ARRIVE.TRANS64.RED.A1T0 RZ, [UR40], RZ ;  /* 0x000000ffffff79a7 */ /* 0x000fe20008100428 */
[----:B------:R-:W3:Y:S02]  /*4a80*/  SYNCS.PHASECHK.TRANS64.TRYWAIT P2, [UR21+0x78], R9 ;  /* 0x00007809ff0075a7 */ /* 0x000ee40008041115 */
[----:B--23--:R-:W-:Y:S05]  /*4a90*/  @!P2 BRA `(.L_x_83) ;  /* 0x00000054003ca947 */ /* 0x00cfea0003800000 */
.L_x_167:
        /* <DEDUP_REMOVED lines=8> */
[----:B------:R-:W-:Y:S01]  /*4b20*/  @!UP0 UIADD3 UR24, UPT, UPT, UR21, 0x1200, URZ ;  /* 0x0000120015188890 */ /* 0x000fe2000fffe0ff */
[----:B------:R-:W-:Y:S01]  /*4b30*/  VOTEU.ALL UP0, P1 ;  /* 0x0000000000ff7886 */ /* 0x000fe20000800000 */
[----:B------:R-:W-:Y:S01]  /*4b40*/  UMOV UR27, UR35 ;  /* 0x00000023001b7c82 */ /* 0x000fe20008000000 */
[----:B------:R-:W-:Y:S02]  /*4b50*/  UMOV UR28, UR36 ;  /* 0x00000024001c7c82 */ /* 0x000fe40008000000 */
[----:B------:R-:W-:Y:S02]  /*4b60*/  IMAD.U32 R10, RZ, RZ, UR5 ;  /* 0x00000005ff0a7e24 */ /* 0x000fe4000f8e00ff */
[----:B------:R-:W-:Y:S02]  /*4b70*/  IMAD.U32 R11, RZ, RZ, UR4 ;  /* 0x00000004ff0b7e24 */ /* 0x000fe4000f8e00ff */
[----:B------:R-:W-:Y:S01]  /*4b80*/  @!P1 IMAD.X R6, RZ, RZ, R17, P0 ;  /* 0x000000ffff069224 */ /* 0x000fe200000e0611 */
        /* <DEDUP_REMOVED lines=8> */
.L_x_169:
[----:B------:R-:W-:Y:S01]  /*4c10*/  @!P1 R2UR UR5, R8 ;  /* 0x00000000080592ca */ /* 0x000fe200000e0000 */
[----:B------:R-:W-:Y:S01]  /*4c20*/  VOTEU.ALL UP0, P1 ;  /* 0x0000000000ff7886 */ /* 0x000fe20000800000 */
[----:B------:R-:W-:Y:S01]  /*4c30*/  @!P1 R2UR UR4, R6 ;  /* 0x00000000060492ca */ /* 0x000fe200000e0000 */
[----:B--2---:R-:W-:Y:S01]  /*4c40*/  @!P1 IMAD.MOV.U32 R0, RZ, RZ, 0x1000 ;  /* 0x00001000ff009424 */ /* 0x004fe200078e00ff */
[----:B------:R-:W-:Y:S01]  /*4c50*/  UMOV UR6, 0x0 ;  /* 0x0000000000067882 */ /* 0x000fe20000000000 */
[----:B------:R-:W-:Y:S01]  /*4c60*/  UMOV UR7, 0x10000000 ;  /* 0x1000000000077882 */ /* 0x000fe20000000000 */
[----:B------:R-:W-:Y:S01]  /*4c70*/  @!UP0 UIADD3 UR18, UPT, UPT, UR34, 0x80, URZ ;  /* 0x0000008022128890 */ /* 0x000fe2000fffe0ff */
[----:B------:R-:W-:Y:S01]  /*4c80*/  VIADD R14, R14, 0x1 ;  /* 0x000000010e0e7836 */ /* 0x000fe20000000000 */
[----:B------:R-:W-:Y:S01]  /*4c90*/  @!UP0 UIADD3 UR16, UPT, UPT, UR21, 0x2200, URZ ;  /* 0x0000220015108890 */ /* 0x000fe2000fffe0ff */
[----:B------:R-:W-:Y:S01]  /*4ca0*/  VOTEU.ALL UP0, P1 ;  /* 0x0000000000ff7886 */ /* 0x000fe20000800000 */
[----:B------:R-:W-:Y:S01]  /*4cb0*/  UMOV UR19, UR35 ;  /* 0x0000002300137c82 */ /* 0x000fe20008000000 */
[----:B------:R-:W-:Y:S02]  /*4cc0*/  UMOV UR20, UR36 ;  /* 0x0000002400147c82 */ /* 0x000fe40008000000 */
        /* <DEDUP_REMOVED lines=10> */
.L_x_171:
[----:B------:R-:W-:Y:S01]  /*4d70*/  @!P1 IADD3 R6, P0, PT, R16, 0x580, RZ ;  /* 0x0000058010069810 */ /* 0x000fe20007f1e0ff */
[----:B------:R-:W-:Y:S01]  /*4d80*/  VOTEU.ALL UP0, P1 ;  /* 0x0000000000ff7886 */ /* 0x000fe20000800000 */
[----:B------:R-:W-:Y:S01]  /*4d90*/  UMOV UR6, 0x0 ;  /* 0x0000000000067882 */ /* 0x000fe20000000000 */
[----:B------:R-:W-:Y:S01]  /*4da0*/  UMOV UR7, 0x10000000 ;  /* 0x1000000000077882 */ /* 0x000fe20000000000 */
[----:B------:R-:W-:Y:S01]  /*4db0*/  @!P1 R2UR UR5, R6 ;  /* 0x00000000060592ca */ /* 0x000fe200000e0000 */
[----:B--2---:R-:W-:Y:S01]  /*4dc0*/  @!P1 IMAD.X R0, RZ, RZ, R17, P0 ;  /* 0x000000ffff009224 */ /* 0x004fe200000e0611 */
[----:B------:R-:W-:Y:S01]  /*4dd0*/  @!UP0 UIADD3 UR10, UPT, UPT, UR34, 0xc0, URZ ;  /* 0x000000c0220a8890 */ /* 0x000fe2000fffe0ff */
[----:B------:R-:W-:Y:S01]  /*4de0*/  R2UR UR16, R87 ;  /* 0x00000000571072ca */ /* 0x000fe200000e0000 */
[----:B------:R-:W-:Y:S01]  /*4df0*/  @!UP0 UIADD3 UR8, UPT, UPT, UR21, 0x3200, URZ ;  /* 0x0000320015088890 */ /* 0x000fe2000fffe0ff */
[----:B------:R-:W-:Y:S01]  /*4e00*/  ISETP.NE.AND P0, PT, R14, 0x2, PT ;  /* 0x000000020e00780c */ /* 0x000fe20003f05270 */
[----:B------:R-:W-:Y:S01]  /*4e10*/  @!UP0 UIADD3 UR9, UPT, UPT, UR21, 0x68, URZ ;  /* 0x0000006815098890 */ /* 0x000fe2000fffe0ff */
[----:B------:R-:W-:Y:S01]  /*4e20*/  @!P1 R2UR UR4, R0 ;  /* 0x00000000000492ca */ /* 0x000fe200000e0000 */
[----:B------:R-:W-:Y:S01]  /*4e30*/  VOTEU.ALL UP0, P1 ;  /* 0x0000000000ff7886 */ /* 0x000fe20000800000 */
[----:B------:R-:W-:Y:S01]  /*4e40*/  UMOV UR11, UR35 ;  /* 0x00000023000b7c82 */ /* 0x000fe20008000000 */
[----:B------:R-:W-:Y:S01]  /*4e50*/  UMOV UR12, UR36 ;  /* 0x00000024000c7c82 */ /* 0x000fe20008000000 */
[----:B------:R-:W-:Y:S01]  /*4e60*/  SEL R0, RZ, 0x1, P0 ;  /* 0x00000001ff007807 */ /* 0x000fe20000000000 */
[----:B------:R-:W-:Y:S01]  /*4e70*/  UIADD3 UR20, UPT, UPT, UR13, UR59, URZ ;  /* 0x0000003b0d147290 */ /* 0x000fe2000fffe0ff */
[----:B------:R-:W-:Y:S01]  /*4e80*/  IMAD.U32 R8, RZ, RZ, UR5 ;  /* 0x00000005ff087e24 */ /* 0x000fe2000f8e00ff */
[----:B------:R-:W-:Y:S01]  /*4e90*/  LOP3.LUT R15, R15, 0x1, RZ, 0x3c, !PT ;  /* 0x000000010f0f7812 */ /* 0x000fe200078e3cff */
[----:B------:R-:W-:Y:S01]  /*4ea0*/  UPLOP3.LUT UP3, UPT, UPT, UPT, UPT, 0x80, 0x8 ;  /* 0x000000000008789c */ /* 0x000fe20003f6f070 */
[----:B------:R-:W-:Y:S01]  /*4eb0*/  LOP3.LUT R13, R13, R0, RZ, 0x3c, !PT ;  /* 0x000000000d0d7212 */ /* 0x000fe200078e3cff */
[----:B------:R-:W-:Y:S01]  /*4ec0*/  UIADD3 UR16, UPT, UPT, UR14, UR16, URZ ;  /* 0x000000100e107290 */ /* 0x000fe2000fffe0ff */
[----:B------:R-:W-:Y:S01]  /*4ed0*/  SEL R14, R14, RZ, P0 ;  /* 0x000000ff0e0e7207 */ /* 0x000fe20000000000 */
[----:B------:R-:W-:Y:S01]  /*4ee0*/  UMOV UR36, UR29 ;  /* 0x0000001d00247c82 */ /* 0x000fe20008000000 */
[----:B------:R-:W-:Y:S01]  /*4ef0*/  IMAD.U32 R9, RZ, RZ, UR4 ;  /* 0x00000004ff097e24 */ /* 0x000fe2000f8e00ff */
[----:B------:R-:W-:Y:S04]  /*4f00*/  @!P1 R2UR UR4, R8 ;  /* 0x00000000080492ca */ /* 0x000fe800000e0000 */
[----:B------:R-:W-:Y:S11]  /*4f10*/  @!P1 R2UR UR5, R9 ;  /* 0x00000000090592ca */ /* 0x000ff600000e0000 */
[----:B------:R-:W-:Y:S02]  /*4f20*/  @!UPT UIADD3 URZ, UPT, UPT, URZ, URZ, URZ ;  /* 0x000000fffffff290 */ /* 0x000fe4000fffe0ff */
[----:B------:R2:W-:Y:S01]  /*4f30*/  @!UP0 UTMALDG.3D [UR8], [UR4], desc[UR6] ;  /* 0x00000608040085b4 */ /* 0x0005e20008011000 */
[----:B------:R2:W-:Y:S01]  /*4f40*/  @!P1 SYNCS.ARRIVE.TRANS64.RED.A0TR RZ, [UR21+0x68], R7 ;  /* 0x00006807ffff99a7 */ /* 0x0005e20008300415 */
[----:B------:R-:W-:Y:S01]  /*4f50*/  SYNCS.ARRIVE.TRANS64.RED.A1T0 RZ, [UR37], RZ ;  /* 0x000000ffffff79a7 */ /* 0x000fe20008100425 */
[----:B------:R-:W-:Y:S05]  /*4f60*/  BRA.U UP1, `(.L_x_86) ;  /* 0xfffffff101747547 */ /* 0x000fea000b83ffff */
[----:B------:R-:W-:-:S04]  /*4f70*/  SHF.L.U32 R3, R15, 0x1f, RZ ;  /* 0x0000001f0f037819 */ /* 0x000fc800000006ff */
[----:B------:R-:W3:Y:S02]  /*4f80*/  SYNCS.PHASECHK.TRANS64.TRYWAIT P0, [UR21+0x70], R3 ;  /* 0x00007003ff0075a7 */ /* 0x000ee40008001115 */
[----:B---3--:R-:W-:Y:S05]  /*4f90*/  @!P0 BRA `(.L_x_87) ;  /* 0x0000005000448947 */ /* 0x008fea0003800000 */
.L_x_173:
[----:B------:R-:W4:Y:S02]  /*4fa0*/  SYNCS.PHASECHK.TRANS64.TRYWAIT P0, [UR21+0x78], R3 ;  /* 0x00007803ff0075a7 */ /* 0x000f240008001115 */
[----:B----4-:R-:W-:Y:S05]  /*4fb0*/  @!P0 BRA `(.L_x_88) ;  /* 0x0000005000548947 */ /* 0x010fea0003800000 */
.L_x_175:
[----:B------:R-:W4:Y:S02]  /*4fc0*/  SYNCS.PHASECHK.TRANS64.TRYWAIT P0, [UR21+0x80], R3 ;  /* 0x00008003ff0075a7 */ /* 0x000f240008001115 */
[----:B----4-:R-:W-:Y:S05]  /*4fd0*/  @!P0 BRA `(.L_x_89) ;  /* 0x0000005000648947 */ /* 0x010fea0003800000 */
.L_x_177:
[----:B---3--:R-:W-:-:S07]  /*4fe0*/  MOV R0, UR21 ;  /* 0x0000001500007c02 */ /* 0x008fce0008000f00 */
.L_x_90:
[----:B---3--:R-:W-:-:S04]  /*4ff0*/  SHF.L.U32 R3, R15, 0x1f, RZ ;  /* 0x0000001f0f037819 */ /* 0x008fc800000006ff */
[----:B------:R3:W4:Y:S03]  /*5000*/  SYNCS.PHASECHK.TRANS64.TRYWAIT P0, [R0+URZ+0x88], R3 ;  /* 0x00008803000075a7 */ /* 0x00072600080011ff */
[----:B----4-:R-:W-:Y:S05]  /*5010*/  @!P0 NANOSLEEP.SYNCS 0x989680 ;  /* 0x009896800000895d */ /* 0x010fea0003900000 */
[----:B------:R-:W4:Y:S02]  /*5020*/  @!P0 SYNCS.PHASECHK.TRANS64 P0, [R0+URZ+0x88], R3 ;  /* 0x00008803000085a7 */ /* 0x000f2400080010ff */
[----:B-12-4-:R-:W-:Y:S05]  /*5030*/  @P0 EXIT ;  /* 0x000000000000094d */ /* 0x016fea0003800000 */
[----:B------:R-:W-:Y:S05]  /*5040*/  BRA `(.L_x_90) ;  /* 0xfffffffc00e87947 */ /* 0x000fea000383ffff */
.L_x_75:
[----:B------:R-:W-:-:S06]  /*5050*/  UISETP.GE.AND UP0, UPT, UR17, 0x4, UPT ;  /* 0x000000041100788c */ /* 0x000fcc000bf06270 */
[----:B------:R-:W-:-:S13]  /*5060*/  PLOP3.LUT P0, PT, PT, PT, UP0, 0x80, 0x8 ;  /* 0x000000000008781c */ /* 0x000fda0003f0f008 */
[----:B------:R-:W-:Y:S05]  /*5070*/  @!P0 EXIT ;  /* 0x000000000000894d */ /* 0x000fea0003800000 */
[----:B------:R-:W1:Y:S08]  /*5080*/  S2UR UR4, SR_CgaCtaId ;  /* 0x00000000000479c3 */ /* 0x000e700000008800 */
[----:B------:R-:W-:Y:S01]  /*5090*/  BAR.SYNC.DEFER_BLOCKING 0x6, 0xa0 ;  /* 0x0182800000007b1d */ /* 0x000fe20000010000 */
[C---:B------:R-:W-:Y:S01]  /*50a0*/  IMAD.SHL.U32 R7, R95.reuse, 0x40, RZ ;  /* 0x000000405f077824 */ /* 0x040fe200078e00ff */
[C---:B------:R-:W-:Y:S01]  /*50b0*/  LOP3.LUT R97, R95.reuse, 0x60, RZ, 0xc0, !PT ;  /* 0x000000605f617812 */ /* 0x040fe200078ec0ff */
[----:B------:R-:W-:-:S02]  /*50c0*/  IMAD.SHL.U32 R4, R95, 0x20, RZ ;  /* 0x000000205f047824 */ /* 0x000fc400078e00ff */
[----:B------:R-:W-:Y:S02]  /*50d0*/  HFMA2 R36, -RZ, RZ, 0, 0 ;  /* 0x00000000ff247431 */ /* 0x000fe400000001ff */
[----:B------:R-:W-:Y:S01]  /*50e0*/  IMAD.SHL.U32 R6, R95, 0x2, RZ ;  /* 0x000000025f067824 */ /* 0x000fe200078e00ff */
[----:B------:R-:W-:Y:S01]  /*50f0*/  UMOV UR44, 0x400 ;  /* 0x00000400002c7882 */ /* 0x000fe20000000000 */
[----:B------:R-:W2:Y:S01]  /*5100*/  LDC.64 R82, c[0x0][0x8b0] ;  /* 0x00022c00ff527b82 */ /* 0x000ea20000000a00 */
[----:B------:R-:W-:Y:S01]  /*5110*/  LOP3.LUT R5, R7, 0x180, RZ, 0xc0, !PT ;  /* 0x0000018007057812 */ /* 0x000fe200078ec0ff */
[----:B------:R-:W-:Y:S01]  /*5120*/  IMAD.U32 R37, R95, 0x10000, RZ ;  /* 0x000100005f257824 */ /* 0x000fe200078e00ff */
[----:B------:R-:W-:Y:S01]  /*5130*/  LOP3.LUT R4, R4, 0xc00, RZ, 0xc0, !PT ;  /* 0x00000c0004047812 */ /* 0x000fe200078ec0ff */
[----:B------:R-:W-:Y:S01]  /*5140*/  IMAD.MOV.U32 R94, RZ, RZ, RZ ;  /* 0x000000ffff5e7224 */ /* 0x000fe200078e00ff */
[----:B------:R-:W-:Y:S01]  /*5150*/  LOP3.LUT R6, R5, 0x20, R6, 0xf8, !PT ;  /* 0x0000002005067812 */ /* 0x000fe200078ef806 */
[----:B------:R-:W-:Y:S01]  /*5160*/  IMAD.SHL.U32 R5, R95, 0x8, RZ ;  /* 0x000000085f057824 */ /* 0x000fe200078e00ff */
[----:B------:R-:W-:Y:S01]  /*5170*/  LOP3.LUT R4, R4, 0x40, R7, 0xf8, !PT ;  /* 0x0000004004047812 */ /* 0x000fe200078ef807 */
[----:B------:R-:W3:Y:S01]  /*5180*/  LDC.64 R80, c[0x0][0x8a8] ;  /* 0x00022a00ff507b82 */ /* 0x000ee20000000a00 */
[----:B------:R-:W-:Y:S01]  /*5190*/  LOP3.LUT R37, R37, 0x600000, RZ, 0xc0, !PT ;  /* 0x0060000025257812 */ /* 0x000fe200078ec0ff */
[----:B------:R-:W-:Y:S01]  /*51a0*/  IMAD.MOV.U32 R89, RZ, RZ, RZ ;  /* 0x000000ffff597224 */ /* 0x000fe200078e00ff */
[----:B------:R-:W-:-:S02]  /*51b0*/  LOP3.LUT R95, R95, 0x2, RZ, 0xc0, !PT ;  /* 0x000000025f5f7812 */ /* 0x000fc400078ec0ff */
[----:B------:R-:W-:Y:S02]  /*51c0*/  CS2R R92, SRZ ;  /* 0x00000000005c7805 */ /* 0x000fe4000001ff00 */
[----:B------:R-:W-:Y:S01]  /*51d0*/  LOP3.LUT R5, R6, 0x30, R5, 0x78, !PT ;  /* 0x0000003006057812 */ /* 0x000fe200078e7805 */
[----:B------:R-:W4:Y:S01]  /*51e0*/  LDCU UR57, c[0x0][0x370] ;  /* 0x00006e00ff3977ac */ /* 0x000f220008000800 */
[----:B------:R-:W-:Y:S01]  /*51f0*/  LOP3.LUT R4, R4, 0x200, R7, 0xf8, !PT ;  /* 0x0000020004047812 */ /* 0x000fe200078ef807 */
[----:B------:R-:W-:Y:S01]  /*5200*/  IMAD.MOV R90, RZ, RZ, -R95 ;  /* 0x000000ffff5a7224 */ /* 0x000fe200078e0a5f */
[----:B------:R-:W-:Y:S01]  /*5210*/  MOV R91, RZ ;  /* 0x000000ff005b7202 */ /* 0x000fe20000000f00 */
[----:B-1----:R-:W-:Y:S01]  /*5220*/  ULEA UR44, UR4, UR44, 0x18 ;  /* 0x0000002c042c7291 */ /* 0x002fe2000f8ec0ff */
[----:B------:R-:W-:Y:S01]  /*5230*/  LOP3.LUT R84, R4, R5, RZ, 0xfc, !PT ;  /* 0x0000000504547212 */ /* 0x000fe200078efcff */
[----:B------:R-:W1:Y:S02]  /*5240*/  LDCU.64 UR62, c[0x0][0x348] ;  /* 0x00006900ff3e77ac */ /* 0x000e640008000a00 */
[----:B------:R-:W-:-:S02]  /*5250*/  UIADD3 UR4, UPT, UPT, UR44, 0x4200, URZ ;  /* 0x000042002c047890 */ /* 0x000fc4000fffe0ff */
[----:B------:R-:W-:-:S03]  /*5260*/  UIADD3 UR5, UPT, UPT, UR44, 0x200, URZ ;  /* 0x000002002c057890 */ /* 0x000fc6000fffe0ff */
[----:B------:R-:W4:Y:S01]  /*5270*/  LDS R0, [UR44+0x150] ;  /* 0x0001502cff007984 */ /* 0x000f220008000800 */
[----:B------:R-:W1:Y:S01]  /*5280*/  LDCU UR43, c[0x0][0xb0c] ;  /* 0x00016180ff2b77ac */ /* 0x000e620008000800 */
[----:B------:R-:W-:Y:S02]  /*5290*/  IMAD.U32 R96, RZ, RZ, UR4 ;  /* 0x00000004ff607e24 */ /* 0x000fe4000f8e00ff */
[----:B------:R-:W-:Y:S01]  /*52a0*/  IMAD.U32 R98, RZ, RZ, UR5 ;  /* 0x00000005ff627e24 */ /* 0x000fe2000f8e00ff */
[----:B------:R-:W1:Y:S01]  /*52b0*/  LDCU UR39, c[0x0][0xb30] ;  /* 0x00016600ff2777ac */ /* 0x000e620008000800 */
[----:B------:R-:W1:Y:S01]  /*52c0*/  LDCU.64 UR46, c[0x0][0x888] ;  /* 0x00011100ff2e77ac */ /* 0x000e620008000a00 */
[----:B------:R-:W1:Y:S01]  /*52d0*/  LDCU.64 UR40, c[0x0][0xb28] ;  /* 0x00016500ff2877ac */ /* 0x000e620008000a00 */
[----:B------:R-:W1:Y:S01]  /*52e0*/  LDCU.64 UR60, c[0x0][0x890] ;  /* 0x00011200ff3c77ac */ /* 0x000e620008000a00 */
[----:B------:R-:W1:Y:S01]  /*52f0*/  LDCU.128 UR52, c[0x0][0xb10] ;  /* 0x00016200ff3477ac */ /* 0x000e620008000c00 */
[----:B------:R-:W1:Y:S02]  /*5300*/  LDCU UR56, c[0x0][0x374] ;  /* 0x00006e80ff3877ac */ /* 0x000e640008000800 */
[----:B-1234-:R-:W-:-:S07]  /*5310*/  IMAD.IADD R37, R0, 0x1, R37 ;  /* 0x0000000100257824 */ /* 0x01efce00078e0225 */
.L_x_132:
[C---:B------:R-:W-:Y:S02]  /*5320*/  LEA R3, R89.reuse, UR44, 0x3 ;  /* 0x0000002c59037c11 */ /* 0x040fe4000f8e18ff */
[----:B------:R-:W-:Y:S02]  /*5330*/  SHF.L.U32 R0, R92, 0x1f, RZ ;  /* 0x0000001f5c007819 */ /* 0x000fe400000006ff */
[----:B------:R-:W-:Y:S02]  /*5340*/  LEA R5, R89, UR44, 0x4 ;  /* 0x0000002c59057c11 */ /* 0x000fe4000f8e20ff */
[----:B-1----:R-:W1:Y:S02]  /*5350*/  SYNCS.PHASECHK.TRANS64.TRYWAIT P0, [R3+URZ+0xa0], R0 ;  /* 0x0000a000030075a7 */ /* 0x002e6400080011ff */
[----:B-1----:R-:W-:Y:S05]  /*5360*/  @!P0 BRA `(.L_x_91) ;  /* 0x0000004c00988947 */ /* 0x002fea0003800000 */
.L_x_178:
        /* <DEDUP_REMOVED lines=11> */
[----:B------:R-:W-:Y:S01]  /*5420*/  PLOP3.LUT P0, PT, PT, PT, UP1, 0x80, 0x8 ;  /* 0x000000000008781c */ /* 0x000fe20003f0f018 */
[----:B------:R-:W-:Y:S11]  /*5430*/  UP2UR UR45, UPR, URZ, 0x2 ;  /* 0x00000002ff2d7883 */ /* 0x000ff60008000000 */
[----:B------:R-:W-:Y:S01]  /*5440*/  @!UPT UIADD3 URZ, UPT, UPT, URZ, URZ, URZ ;  /* 0x000000fffffff290 */ /* 0x000fe2000fffe0ff */
[----:B-1----:R-:W-:Y:S02]  /*5450*/  @P0 SHF.R.U32.HI R0, RZ, 0x10, R5 ;  /* 0x00000010ff000819 */ /* 0x002fe40000011605 */
        /* <DEDUP_REMOVED lines=12> */
[----:B------:R-:W2:Y:S01]  /*5520*/  LDCU UR12, c[0x0][0xb20] ;  /* 0x00016400ff0c77ac */ /* 0x000ea20008000800 */
[----:B------:R-:W-:Y:S02]  /*5530*/  UIMAD.WIDE.U32 UR4, UR56, UR55, URZ ;  /* 0x00000037380472a5 */ /* 0x000fe4000f8e00ff */
[----:B------:R-:W-:Y:S02]  /*5540*/  UIMAD.WIDE.U32 UR6, UR57, UR52, URZ ;  /* 0x00000034390672a5 */ /* 0x000fe4000f8e00ff */
[----:B------:R-:W-:Y:S02]  /*5550*/  UISETP.NE.AND UP0, UPT, UR54, 0x1, UPT ;  /* 0x000000013600788c */ /* 0x000fe4000bf05270 */
[----:B------:R-:W-:Y:S02]  /*5560*/  UIMAD.WIDE.U32 UR8, UR37, UR55, URZ ;  /* 0x00000037250872a5 */ /* 0x000fe4000f8e00ff */
[----:B------:R-:W-:Y:S02]  /*5570*/  UIMAD.WIDE.U32 UR10, UR38, UR52, URZ ;  /* 0x00000034260a72a5 */ /* 0x000fe4000f8e00ff */
[----:B------:R-:W-:Y:S02]  /*5580*/  UISETP.NE.AND UP1, UPT, UR43, 0x1, UPT ;  /* 0x000000012b00788c */ /* 0x000fe4000bf25270 */
[----:B------:R-:W-:Y:S01]  /*5590*/  UISETP.NE.AND UP2, UPT, UR42, 0x1, UPT ;  /* 0x000000012a00788c */ /* 0x000fe2000bf45270 */
[----:B------:R-:W-:Y:S02]  /*55a0*/  UMOV UR4, UR5 ;  /* 0x0000000500047c82 */ /* 0x000fe40008000000 */
[----:B--2---:R-:W-:Y:S03]  /*55b0*/  USHF.R.U32.HI UR5, URZ, UR12, UR4 ;  /* 0x0000000cff057299 */ /* 0x004fe60008011604 */
[----:B------:R-:W-:Y:S02]  /*55c0*/  UMOV UR4, UR7 ;  /* 0x0000000700047c82 */ /* 0x000fe40008000000 */
[----:B------:R-:W-:Y:S02]  /*55d0*/  USHF.R.U32.HI UR7, URZ, UR53, UR4 ;  /* 0x00000035ff077299 */ /* 0x000fe40008011604 */
[----:B------:R-:W-:Y:S02]  /*55e0*/  USEL UR4, UR56, UR5, !UP0 ;  /* 0x0000000538047287 */ /* 0x000fe4000c000000 */
[----:B------:R-:W-:Y:S01]  /*55f0*/  USEL UR7, UR57, UR7, !UP1 ;  /* 0x0000000739077287 */ /* 0x000fe2000c800000 */
[----:B------:R-:W-:Y:S01]  /*5600*/  UMOV UR5, UR9 ;  /* 0x0000000900057c82 */ /* 0x000fe20008000000 */
[----:B------:R-:W-:Y:S02]  /*5610*/  UIMAD.WIDE.U32 UR8, UR4, UR40, URZ ;  /* 0x00000028040872a5 */ /* 0x000fe4000f8e00ff */
[----:B------:R-:W-:Y:S03]  /*5620*/  USHF.R.U32.HI UR6, URZ, UR12, UR5 ;  /* 0x0000000cff067299 */ /* 0x000fe60008011605 */
[----:B------:R-:W-:Y:S01]  /*5630*/  UMOV UR5, UR11 ;  /* 0x0000000b00057c82 */ /* 0x000fe20008000000 */
[----:B------:R-:W-:Y:S02]  /*5640*/  UIMAD.WIDE.U32 UR10, UR7, UR40, URZ ;  /* 0x00000028070a72a5 */ /* 0x000fe4000f8e00ff */
[----:B------:R-:W-:Y:S02]  /*5650*/  USHF.R.U32.HI UR12, URZ, UR53, UR5 ;  /* 0x00000035ff0c7299 */ /* 0x000fe40008011605 */
[----:B------:R-:W-:Y:S01]  /*5660*/  USEL UR6, UR37, UR6, !UP0 ;  /* 0x0000000625067287 */ /* 0x000fe2000c000000 */
[----:B------:R-:W-:Y:S02]  /*5670*/  UMOV UR5, UR9 ;  /* 0x0000000900057c82 */ /* 0x000fe40008000000 */
[----:B------:R-:W-:Y:S01]  /*5680*/  UMOV UR10, UR11 ;  /* 0x0000000b000a7c82 */ /* 0x000fe20008000000 */
[----:B------:R-:W-:Y:S02]  /*5690*/  @UP2 USHF.R.U32.HI UR4, URZ, UR41, UR5 ;  /* 0x00000029ff042299 */ /* 0x000fe40008011605 */
[----:B------:R-:W-:Y:S02]  /*56a0*/  @UP2 USHF.R.U32.HI UR7, URZ, UR41, UR10 ;  /* 0x00000029ff072299 */ /* 0x000fe4000801160a */
[----:B------:R-:W-:Y:S02]  /*56b0*/  UIMAD UR4, UR42, UR4, URZ ;  /* 0x000000042a0472a4 */ /* 0x000fe4000f8e02ff */
        /* <DEDUP_REMOVED lines=8> */
[----:B------:R-:W-:Y:S02]  /*5740*/  USEL UR11, UR6, UR4, !UP2 ;  /* 0x00000004060b7287 */ /* 0x000fe4000d000000 */
[----:B------:R-:W-:Y:S02]  /*5750*/  UIADD3 UR8, UPT, UPT, -UR5, URZ, URZ ;  /* 0x000000ff05087290 */ /* 0x000fe4000fffe1ff */
[----:B------:R-:W-:Y:S01]  /*5760*/  UIADD3 UR10, UPT, UPT, -UR11, URZ, URZ ;  /* 0x000000ff0b0a7290 */ /* 0x000fe2000fffe1ff */
[----:B------:R-:W-:Y:S01]  /*5770*/  @!UP0 UMOV UR4, UR9 ;  /* 0x0000000900048c82 */ /* 0x000fe20008000000 */
[----:B------:R-:W-:Y:S02]  /*5780*/  UIADD3 UR9, UPT, UPT, -UR6, URZ, URZ ;  /* 0x000000ff06097290 */ /* 0x000fe4000fffe1ff */
[----:B------:R-:W-:Y:S02]  /*5790*/  @!UP0 USHF.R.U32.HI UR4, URZ, UR41, UR4 ;  /* 0x00000029ff048299 */ /* 0x000fe40008011604 */
[----:B------:R-:W-:Y:S02]  /*57a0*/  UIMAD UR10, UR42, UR10, UR6 ;  /* 0x0000000a2a0a72a4 */ /* 0x000fe4000f8e0206 */
[----:B------:R-:W-:Y:S04]  /*57b0*/  @!UP0 USEL UR4, UR5, UR4, !UP2 ;  /* 0x0000000405048287 */ /* 0x000fe8000d000000 */
[----:B------:R-:W-:Y:S02]  /*57c0*/  @!UP0 UIMAD UR10, UR7, UR10, UR4 ;  /* 0x0000000a070a82a4 */ /* 0x000fe4000f8e0204 */
[----:B------:R-:W-:Y:S02]  /*57d0*/  @!UP0 UIADD3 UR11, UPT, UPT, UR11, -UR4, URZ ;  /* 0x800000040b0b8290 */ /* 0x000fe4000fffe0ff */
[----:B------:R-:W-:Y:S02]  /*57e0*/  UIMAD UR7, UR43, UR8, UR38 ;  /* 0x000000082b0772a4 */ /* 0x000fe4000f8e0226 */
[----:B------:R-:W-:Y:S02]  /*57f0*/  @!UP0 UIMAD UR6, UR11, UR42, UR5 ;  /* 0x0000002a0b0682a4 */ /* 0x000fe4000f8e0205 */
[----:B------:R-:W-:Y:S01]  /*5800*/  UIMAD UR4, UR54, UR9, UR37 ;  /* 0x00000009360472a4 */ /* 0x000fe2000f8e0225 */
[----:B------:R-:W-:Y:S02]  /*5810*/  @!UP0 UMOV UR5, UR10 ;  /* 0x0000000a00058c82 */ /* 0x000fe40008000000 */
[----:B------:R-:W-:Y:S02]  /*5820*/  UIMAD UR38, UR5, UR43, UR7 ;  /* 0x0000002b052672a4 */ /* 0x000fe4000f8e0207 */
[----:B------:R-:W-:Y:S11]  /*5830*/  UIMAD UR37, UR6, UR54, UR4 ;  /* 0x00000036062572a4 */ /* 0x000ff6000f8e0204 */
[----:B------:R-:W-:Y:S01]  /*5840*/  @!UPT UIADD3 URZ, UPT, UPT, URZ, URZ, URZ ;  /* 0x000000fffffff290 */ /* 0x000fe2000fffe0ff */
.L_x_92:
[----:B------:R-:W-:Y:S01]  /*5850*/  UISETP.NE.AND UP0, UPT, UR39, 0x1, UPT ;  /* 0x000000012700788c */ /* 0x000fe2000bf05270 */
[----:B------:R-:W-:Y:S01]  /*5860*/  IADD3 R89, PT, PT, R89, 0x1, RZ ;  /* 0x0000000159597810 */ /* 0x000fe20007ffe0ff */
[----:B------:R-:W-:Y:S02]  /*5870*/  UIADD3 UR11, UPT, UPT, UR44, 0x200, URZ ;  /* 0x000002002c0b7890 */ /* 0x000fe4000fffe0ff */
[----:B------:R-:W-:Y:S02]  /*5880*/  USHF.L.U32 UR50, UR16, 0x6, URZ ;  /* 0x0000000610327899 */ /* 0x000fe400080006ff */
[----:B------:R-:W-:Y:S05]  /*5890*/  USHF.L.U32 UR49, UR20, 0x8, URZ ;  /* 0x0000000814317899 */ /* 0x000fea00080006ff */
[----:B------:R-:W2:Y:S01]  /*58a0*/  @!UP0 LDCU.128 UR12, c[0x0][0xb10] ;  /* 0x00016200ff0c87ac */ /* 0x000ea20008000c00 */
[----:B------:R-:W3:Y:S01]  /*58b0*/  @!UP0 LDCU UR5, c[0x0][0xb0c] ;  /* 0x00016180ff0587ac */ /* 0x000ee20008000800 */
[----:B------:R-:W4:Y:S01]  /*58c0*/  @!UP0 LDCU UR10, c[0x0][0xb20] ;  /* 0x00016400ff0a87ac */ /* 0x000f220008000800 */
[----:B--2---:R-:W-:Y:S02]  /*58d0*/  UIMAD.WIDE.U32 UR8, UR38, UR12, URZ ;  /* 0x0000000c260872a5 */ /* 0x004fe4000f8e00ff */
[----:B------:R-:W-:Y:S02]  /*58e0*/  UIMAD.WIDE.U32 UR6, UR37, UR15, URZ ;  /* 0x0000000f250672a5 */ /* 0x000fe4000f8e00ff */
[----:B------:R-:W-:Y:S03]  /*58f0*/  @!UP0 UISETP.NE.AND UP1, UPT, UR14, 0x1, UPT ;  /* 0x000000010e00888c */ /* 0x000fe6000bf25270 */
[----:B------:R-:W-:Y:S01]  /*5900*/  @!UP0 UMOV UR4, UR9 ;  /* 0x0000000900048c82 */ /* 0x000fe20008000000 */
[----:B---3--:R-:W-:Y:S02]  /*5910*/  @!UP0 UISETP.NE.AND UP2, UPT, UR5, 0x1, UPT ;  /* 0x000000010500888c */ /* 0x008fe4000bf45270 */
[----:B------:R-:W-:Y:S01]  /*5920*/  @!UP0 USHF.R.U32.HI UR4, URZ, UR13, UR4 ;  /* 0x0000000dff048299 */ /* 0x000fe20008011604 */
[----:B------:R-:W-:Y:S02]  /*5930*/  @!UP0 UMOV UR6, UR7 ;  /* 0x0000000700068c82 */ /* 0x000fe40008000000 */
[----:B----4-:R-:W-:Y:S02]  /*5940*/  @!UP0 USHF.R.U32.HI UR6, URZ, UR10, UR6 ;  /* 0x0000000aff068299 */ /* 0x010fe40008011606 */
[----:B------:R-:W-:Y:S02]  /*5950*/  @!UP0 USEL UR7, UR38, UR4, !UP2 ;  /* 0x0000000426078287 */ /* 0x000fe4000d000000 */
[----:B------:R-:W-:Y:S04]  /*5960*/  @!UP0 USEL UR6, UR37, UR6, !UP1 ;  /* 0x0000000625068287 */ /* 0x000fe8000c800000 */
[----:B------:R-:W-:Y:S02]  /*5970*/  @!UP0 UIADD3 UR4, UPT, UPT, -UR7, UR6, URZ ;  /* 0x0000000607048290 */ /* 0x000fe4000fffe1ff */
[----:B------:R-:W-:Y:S02]  /*5980*/  @!UP0 UIADD3 UR6, UPT, UPT, UR7, -UR6, URZ ;  /* 0x8000000607068290 */ /* 0x000fe4000fffe0ff */
[----:B------:R-:W-:Y:S02]  /*5990*/  @!UP0 UIMAD UR38, UR4, UR5, UR38 ;  /* 0x00000005042682a4 */ /* 0x000fe4000f8e0226 */
[----:B------:R-:W-:Y:S02]  /*59a0*/  @!UP0 UIMAD UR37, UR6, UR14, UR37 ;  /* 0x0000000e062582a4 */ /* 0x000fe4000f8e0225 */
[----:B------:R-:W-:Y:S09]  /*59b0*/  ULOP3.LUT UP0, URZ, UR11, 0x1b0, URZ, 0xc0, !UPT ;  /* 0x000001b00bff7892 */ /* 0x000ff2000f80c0ff */
[----:B------:R-:W-:Y:S05]  /*59c0*/  BRA.U !UP0, `(.L_x_93) ;  /* 0x0000000108407547 */ /* 0x000fea000b800000 */
[----:B------:R-:W2:Y:S01]  /*59d0*/  LDCU.64 UR8, c[0x4][0x88] ;  /* 0x01001100ff0877ac */ /* 0x000ea20008000a00 */
[----:B------:R-:W-:Y:S01]  /*59e0*/  MOV R3, 0x0 ;  /* 0x0000000000037802 */ /* 0x000fe20000000f00 */
[----:B------:R-:W-:Y:S02]  /*59f0*/  HFMA2 R12, -RZ, RZ, 0, 5.9604644775390625e-08 ;  /* 0x00000001ff0c7431 */ /* 0x000fe400000001ff */
[----:B------:R-:W-:Y:S02]  /*5a00*/  IMAD.MOV.U32 R8, RZ, RZ, 0x70 ;  /* 0x00000070ff087424 */ /* 0x000fe400078e00ff */
[----:B------:R-:W-:Y:S01]  /*5a10*/  IMAD.MOV.U32 R13, RZ, RZ, RZ ;  /* 0x000000ffff0d7224 */ /* 0x000fe200078e00ff */
[----:B------:R-:W3:Y:S01]  /*5a20*/  LDCU.64 UR6, c[0x4][0x90] ;  /* 0x01001200ff0677ac */ /* 0x000ee20008000a00 */
[----:B------:R-:W4:Y:S01]  /*5a30*/  LDC.64 R2, c[0x4][R3] ;  /* 0x0100000003027b82 */ /* 0x000f220000000a00 */
[----:B------:R-:W1:Y:S01]  /*5a40*/  LDCU.64 UR4, c[0x4][0x8] ;  /* 0x01000100ff0477ac */ /* 0x000e620008000a00 */
[----:B--2---:R-:W-:Y:S01]  /*5a50*/  MOV R5, UR9 ;  /* 0x0000000900057c02 */ /* 0x004fe20008000f00 */
[----:B------:R-:W-:Y:S01]  /*5a60*/  IMAD.U32 R4, RZ, RZ, UR8 ;  /* 0x00000008ff047e24 */ /* 0x000fe2000f8e00ff */
[----:B---3--:R-:W-:Y:S01]  /*5a70*/  MOV R7, UR7 ;  /* 0x0000000700077c02 */ /* 0x008fe20008000f00 */
[----:B------:R-:W-:Y:S01]  /*5a80*/  IMAD.U32 R6, RZ, RZ, UR6 ;  /* 0x00000006ff067e24 */ /* 0x000fe2000f8e00ff */
[----:B-1----:R-:W-:Y:S01]  /*5a90*/  MOV R11, UR5 ;  /* 0x00000005000b7c02 */ /* 0x002fe20008000f00 */
[----:B------:R-:W-:Y:S02]  /*5aa0*/  IMAD.U32 R10, RZ, RZ, UR4 ;  /* 0x00000004ff0a7e24 */ /* 0x000fe4000f8e00ff */
[----:B------:R-:W-:Y:S07]  /*5ab0*/  LEPC R20, `(.L_x_93) ;  /* 0x000000001014794e */ /* 0x000fee0000000000 */
[----:B----45:R-:W-:Y:S05]  /*5ac0*/  CALL.ABS.NOINC R2 ;  /* 0x0000000002007343 */ /* 0x030fea0003c00000 */
.L_x_93:
[----:B------:R-:W-:Y:S01]  /*5ad0*/  LOP3.LUT P0, RZ, R96, 0x1b0, RZ, 0xc0, !PT ;  /* 0x000001b060ff7812 */ /* 0x000fe2000780c0ff */
[----:B------:R-:W-:Y:S11]  /*5ae0*/  BSSY.RECONVERGENT B6, `(.L_x_94) ;  /* 0x0000013000067945 */ /* 0x000ff60003800200 */
[----:B------:R-:W-:Y:S01]  /*5af0*/  @!UPT UIADD3 URZ, UPT, UPT, URZ, URZ, URZ ;  /* 0x000000fffffff290 */ /* 0x000fe2000fffe0ff */
[----:B------:R-:W-:Y:S05]  /*5b00*/  @!P0 BRA `(.L_x_95) ;  /* 0x0000000000408947 */ /* 0x000fea0003800000 */
        /* <DEDUP_REMOVED lines=16> */
.L_x_95:
[----:B------:R-:W-:Y:S05]  /*5c10*/  BSYNC.RECONVERGENT B6 ;  /* 0x0000000000067941 */ /* 0x000fea0003800200 */
.L_x_94:
[----:B------:R-:W-:Y:S01]  /*5c20*/  R2UR UR4, R88 ;  /* 0x00000000580472ca */ /* 0x000fe200000e0000 */
[----:B------:R-:W-:Y:S01]  /*5c30*/  UISETP.NE.U32.AND UP0, UPT, UR60, URZ, UPT ;  /* 0x000000ff3c00728c */ /* 0x000fe2000bf05070 */
[----:B------:R-:W-:Y:S02]  /*5c40*/  ISETP.NE.U32.AND P4, PT, R82, RZ, PT ;  /* 0x000000ff5200720c */ /* 0x000fe40003f85070 */
[----:B------:R-:W-:Y:S01]  /*5c50*/  ISETP.NE.U32.AND P2, PT, RZ, UR46, PT ;  /* 0x0000002eff007c0c */ /* 0x000fe2000bf45070 */
[----:B------:R-:W-:Y:S01]  /*5c60*/  UISETP.NE.AND.EX UP1, UPT, UR61, URZ, UPT, UP0 ;  /* 0x000000ff3d00728c */ /* 0x000fe2000bf25300 */
[----:B------:R-:W-:Y:S01]  /*5c70*/  ISETP.NE.AND.EX P4, PT, R83, RZ, PT, P4 ;  /* 0x000000ff5300720c */ /* 0x000fe20003f85340 */
[----:B------:R-:W-:Y:S01]  /*5c80*/  UPLOP3.LUT UP0, UPT, UPT, UPT, UPT, 0x40, 0x4 ;  /* 0x000000000004789c */ /* 0x000fe20003f0e870 */
[----:B------:R-:W-:Y:S05]  /*5c90*/  ISETP.NE.AND.EX P2, PT, RZ, UR47, PT, P2 ;  /* 0x0000002fff007c0c */ /* 0x000fea000bf45320 */
[----:B------:R-:W-:Y:S06]  /*5ca0*/  UISETP.NE.AND UP2, UPT, UR4, URZ, UPT ;  /* 0x000000ff0400728c */ /* 0x000fec000bf45270 */
[----:B------:R-:W-:Y:S05]  /*5cb0*/  PLOP3.LUT P1, PT, PT, PT, UP2, 0x80, 0x8 ;  /* 0x000000000008781c */ /* 0x000fea0003f2f028 */
[----:B------:R-:W-:Y:S06]  /*5cc0*/  @UP2 UPLOP3.LUT UP0, UPT, UPT, UPT, UP1, 0x80, 0x8 ;  /* 0x000000000008289c */ /* 0x000fec0003f0f010 */
[----:B------:R-:W-:Y:S01]  /*5cd0*/  PLOP3.LUT P0, PT, PT, PT, UP0, 0x80, 0x8 ;  /* 0x000000000008781c */ /* 0x000fe20003f0f008 */
[----:B------:R-:W-:Y:S01]  /*5ce0*/  @!UPT UIADD3 URZ, UPT, UPT, URZ, URZ, URZ ;  /* 0x000000fffffff290 */ /* 0x000fe2000fffe0ff */
[----:B------:R-:W-:Y:S11]  /*5cf0*/  BRA.U !UP1, `(.L_x_96) ;  /* 0x00000001093c7547 */ /* 0x000ff6000b800000 */
[----:B------:R-:W-:Y:S01]  /*5d00*/  UISETP.NE.U32.AND UP0, UPT, UR46, URZ, UPT ;  /* 0x000000ff2e00728c */ /* 0x000fe2000bf05070 */
[----:B-1----:R-:W-:Y:S01]  /*5d10*/  HFMA2 R0, -RZ, RZ, 0, 5.9604644775390625e-08 ;  /* 0x00000001ff007431 */ /* 0x002fe200000001ff */
[----:B------:R-:W1:Y:S01]  /*5d20*/  LDCU.64 UR8, c[0x0][0x358] ;  /* 0x00006b00ff0877ac */ /* 0x000e620008000a00 */
[----:B------:R-:W-:Y:S01]  /*5d30*/  IMAD.MOV.U32 R85, RZ, RZ, 0x1 ;  /* 0x00000001ff557424 */ /* 0x000fe200078e00ff */
[----:B------:R-:W-:Y:S06]  /*5d40*/  UISETP.NE.AND.EX UP0, UPT, UR47, URZ, UPT, UP0 ;  /* 0x000000ff2f00728c */ /* 0x000fec000bf05300 */
[----:B------:R-:W-:Y:S05]  /*5d50*/  PLOP3.LUT P3, PT, PT, PT, UP0, 0x80, 0x8 ;  /* 0x000000000008781c */ /* 0x000fea0003f6f008 */
[----:B------:R-:W2:Y:S01]  /*5d60*/  @UP0 LDCU.64 UR4, c[0x0][0x888] ;  /* 0x00011100ff0407ac */ /* 0x000ea20008000a00 */
[----:B------:R-:W-:Y:S07]  /*5d70*/  @UP0 UIMAD UR6, UR36, UR60, URZ ;  /* 0x0000003c240602a4 */ /* 0x000fee000f8e02ff */
[----:B------:R-:W-:Y:S01]  /*5d80*/  @!P3 PRMT R85, R0, 0x7610, R85 ;  /* 0x000076100055b816 */ /* 0x000fe20000000055 */
[----:B--2---:R-:W-:Y:S06]  /*5d90*/  @UP0 UIMAD.WIDE UR4, UR6, 0x4, UR4 ;  /* 0x00000004060408a5 */ /* 0x004fec000f8e0204 */
[----:B------:R-:W-:Y:S01]  /*5da0*/  IMAD.U32 R2, RZ, RZ, UR4 ;  /* 0x00000004ff027e24 */ /* 0x000fe2000f8e00ff */
[----:B------:R-:W-:Y:S04]  /*5db0*/  MOV R3, UR5 ;  /* 0x0000000500037c02 */ /* 0x000fe80008000f00 */
[----:B------:R-:W2:Y:S01]  /*5dc0*/  @!UP0 LDCU UR4, c[0x0][0x880] ;  /* 0x00011000ff0487ac */ /* 0x000ea20008000800 */
[----:B-1---5:R3:W5:Y:S02]  /*5dd0*/  @P3 LDG.E R41, desc[UR8][R2.64] ;  /* 0x0000000802293981 */ /* 0x022764000c1e1900 */
[----:B--23--:R-:W-:Y:S02]  /*5de0*/  @!P3 IMAD.U32 R41, RZ, RZ, UR4 ;  /* 0x00000004ff29be24 */ /* 0x00cfe4000f8e00ff */
.L_x_96:
[----:B------:R-:W-:Y:S05]  /*5df0*/  @!P4 BRA `(.L_x_97) ;  /* 0x000000000024c947 */ /* 0x000fea0003800000 */
[----:B------:R-:W-:Y:S01]  /*5e00*/  ISETP.NE.U32.AND P3, PT, R80, RZ, PT ;  /* 0x000000ff5000720c */ /* 0x000fe20003f65070 */
[----:B------:R-:W2:Y:S03]  /*5e10*/  LDCU.64 UR4, c[0x0][0x358] ;  /* 0x00006b00ff0477ac */ /* 0x000ea60008000a00 */
[----:B------:R-:W-:Y:S11]  /*5e20*/  ISETP.NE.AND.EX P3, PT, R81, RZ, PT, P3 ;  /* 0x000000ff5100720c */ /* 0x000ff60003f65330 */
[----:B------:R-:W-:Y:S02]  /*5e30*/  @!UPT UIADD3 URZ, UPT, UPT, URZ, URZ, URZ ;  /* 0x000000fffffff290 */ /* 0x000fe4000fffe0ff */
[----:B------:R-:W3:Y:S01]  /*5e40*/  @P3 LDC.64 R2, c[0x0][0x8a8] ;  /* 0x00022a00ff023b82 */ /* 0x000ee20000000a00 */
[----:B-1----:R-:W-:Y:S04]  /*5e50*/  @P3 IMAD R0, R82, UR36, RZ ;  /* 0x0000002452003c24 */ /* 0x002fe8000f8e02ff */
[----:B---3--:R-:W-:Y:S05]  /*5e60*/  @P3 IMAD.WIDE R2, R0, 0x4, R2 ;  /* 0x0000000400023825 */ /* 0x008fea00078e0202 */
[----:B--2--5:R2:W5:Y:S02]  /*5e70*/  @P3 LDG.E R38, desc[UR4][R2.64] ;  /* 0x0000000402263981 */ /* 0x024564000c1e1900 */
[----:B--2---:R-:W3:Y:S02]  /*5e80*/  @!P3 LDC R38, c[0x0][0x8a0] ;  /* 0x00022800ff26bb82 */ /* 0x004ee40000000800 */
.L_x_97:
[----:B-----5:R-:W-:Y:S01]  /*5e90*/  FSETP.NEU.AND P4, PT, R41, RZ, PT ;  /* 0x000000ff2900720b */ /* 0x020fe20003f8d000 */
[----:B------:R-:W-:Y:S01]  /*5ea0*/  BSSY B1, `(.L_x_98) ;  /* 0x0000042000017945 */ /* 0x000fe20003800000 */
[----:B------:R-:W-:Y:S01]  /*5eb0*/  SEL R6, RZ, 0xffffffff, P2 ;  /* 0xffffffffff067807 */ /* 0x000fe20001000000 */
[----:B------:R-:W-:Y:S01]  /*5ec0*/  IMAD.MOV.U32 R100, RZ, RZ, 0x1 ;  /* 0x00000001ff647424 */ /* 0x000fe200078e00ff */
[----:B------:R-:W-:Y:S02]  /*5ed0*/  LOP3.LUT P3, RZ, R85, 0xff, RZ, 0xc0, !PT ;  /* 0x000000ff55ff7812 */ /* 0x000fe4000786c0ff */
[----:B------:R-:W-:Y:S02]  /*5ee0*/  CS2R R78, SRZ ;  /* 0x00000000004e7805 */ /* 0x000fe4000001ff00 */
[----:B------:R-:W-:Y:S02]  /*5ef0*/  @P1 SEL R3, RZ, 0xffffffff, P4 ;  /* 0xffffffffff031807 */ /* 0x000fe40002000000 */
[----:B------:R-:W-:Y:S02]  /*5f00*/  CS2R R76, SRZ ;  /* 0x00000000004c7805 */ /* 0x000fe4000001ff00 */
[----:B------:R-:W-:Y:S02]  /*5f10*/  LEA R2, R93, UR44, 0x3 ;  /* 0x0000002c5d027c11 */ /* 0x000fe4000f8e18ff */
[----:B------:R-:W-:Y:S02]  /*5f20*/  CS2R R74, SRZ ;  /* 0x00000000004a7805 */ /* 0x000fe4000001ff00 */
[----:B------:R-:W-:Y:S02]  /*5f30*/  @P0 SEL R3, R6, R3, !P3 ;  /* 0x0000000306030207 */ /* 0x000fe40005800000 */
[----:B------:R-:W-:Y:S02]  /*5f40*/  CS2R R72, SRZ ;  /* 0x0000000000487805 */ /* 0x000fe4000001ff00 */
[----:B------:R-:W-:Y:S02]  /*5f50*/  LEA R71, R36, UR44, 0x3 ;  /* 0x0000002c24477c11 */ /* 0x000fe4000f8e18ff */
[----:B------:R-:W-:Y:S02]  /*5f60*/  @P1 LOP3.LUT R3, R3, 0x1, RZ, 0xc0, !PT ;  /* 0x0000000103031812 */ /* 0x000fe400078ec0ff */
[----:B------:R-:W-:Y:S02]  /*5f70*/  SHF.L.U32 R4, R94, 0x1f, RZ ;  /* 0x0000001f5e047819 */ /* 0x000fe400000006ff */
[----:B------:R-:W-:Y:S02]  /*5f80*/  ISETP.NE.U32.OR P6, PT, R3, 0x1, !P1 ;  /* 0x000000010300780c */ /* 0x000fe40004fc5470 */
[----:B------:R-:W-:Y:S02]  /*5f90*/  PLOP3.LUT P2, PT, PT, PT, UP1, 0x80, 0x8 ;  /* 0x000000000008781c */ /* 0x000fe40003f4f018 */
[----:B------:R-:W-:Y:S02]  /*5fa0*/  LEA.HI R39, R36, R36, RZ, 0x1 ;  /* 0x0000002424277211 */ /* 0x000fe400078f08ff */
[----:B------:R-:W-:Y:S02]  /*5fb0*/  SEL R3, RZ, 0xffffffff, P4 ;  /* 0xffffffffff037807 */ /* 0x000fe40002000000 */
[----:B------:R-:W-:Y:S01]  /*5fc0*/  P2R R102, PR, RZ, 0x40 ;  /* 0x00000040ff667803 */ /* 0x000fe20000000000 */
[C---:B-1----:R-:W-:Y:S01]  /*5fd0*/  IMAD.SHL.U32 R0, R39.reuse, 0x80, RZ ;  /* 0x0000008027007824 */ /* 0x042fe200078e00ff */
[----:B------:R-:W-:Y:S03]  /*5fe0*/  LOP3.LUT R39, R39, 0xffe, RZ, 0xc0, !PT ;  /* 0x00000ffe27277812 */ /* 0x000fe600078ec0ff */
[----:B------:R-:W-:Y:S02]  /*5ff0*/  @P6 SHF.L.U32 R5, R91, 0x1f, RZ ;  /* 0x0000001f5b056819 */ /* 0x000fe400000006ff */
[----:B------:R-:W-:Y:S01]  /*6000*/  @P2 SEL R3, R6, R3, !P3 ;  /* 0x0000000306032207 */ /* 0x000fe20005800000 */
[----:B------:R-:W-:Y:S01]  /*6010*/  IMAD.IADD R39, R36, 0x1, -R39 ;  /* 0x0000000124277824 */ /* 0x000fe200078e0a27 */
[----:B------:R-:W1:Y:S01]  /*6020*/  @P6 SYNCS.PHASECHK.TRANS64.TRYWAIT P1, [R2+URZ+0x50], R5 ;  /* 0x00005005020065a7 */ /* 0x000e6200080211ff */
[----:B------:R-:W-:Y:S02]  /*6030*/  LOP3.LUT R0, R0, 0xffffff00, RZ, 0xc0, !PT ;  /* 0xffffff0000007812 */ /* 0x000fe400078ec0ff */
[----:B------:R-:W-:Y:S03]  /*6040*/  LOP3.LUT R3, R3, 0x1, RZ, 0xc0, !PT ;  /* 0x0000000103037812 */ /* 0x000fe600078ec0ff */
[----:B------:R-:W-:Y:S01]  /*6050*/  IMAD.IADD R0, R37, 0x1, R0 ;  /* 0x0000000125007824 */ /* 0x000fe200078e0200 */
[----:B------:R-:W-:Y:S03]  /*6060*/  ISETP.NE.U32.AND P5, PT, R3, 0x1, PT ;  /* 0x000000010300780c */ /* 0x000fe60003fa5070 */
[----:B------:R-:W-:Y:S01]  /*6070*/  IMAD R39, R39, 0x100000, R0 ;  /* 0x0010000027277824 */ /* 0x000fe200078e0200 */
[----:B------:R-:W-:Y:S01]  /*6080*/  P2R R101, PR, RZ, 0x20 ;  /* 0x00000020ff657803 */ /* 0x000fe20000000000 */
[----:B------:R2:W4:Y:S01]  /*6090*/  SYNCS.PHASECHK.TRANS64.TRYWAIT P0, [R71+URZ+0xc0], R4 ;  /* 0x0000c004470075a7 */ /* 0x00052200080011ff */
[----:B-1----:R-:W-:Y:S01]  /*60a0*/  @P6 SEL R100, RZ, 0x1, !P1 ;  /* 0x00000001ff646807 */ /* 0x002fe20004800000 */
[----:B--2---:R-:W-:Y:S06]  /*60b0*/  @!P6 BRA `(.L_x_99) ;  /* 0x000000000080e947 */ /* 0x004fec0003800000 */
[----:B------:R-:W-:Y:S01]  /*60c0*/  @P5 IMAD R6, R93, 0x1000, R84 ;  /* 0x000010005d065824 */ /* 0x000fe200078e0254 */
[----:B------:R-:W1:Y:S01]  /*60d0*/  S2R R0, SR_CgaCtaId ;  /* 0x0000000000007919 */ /* 0x000e620000008800 */
[----:B------:R-:W-:Y:S01]  /*60e0*/  ISETP.NE.AND P1, PT, R100, RZ, PT ;  /* 0x000000ff6400720c */ /* 0x000fe20003f25270 */
[----:B------:R-:W-:Y:S01]  /*60f0*/  BSSY B0, `(.L_x_100) ;  /* 0x000000b000007945 */ /* 0x000fe20003800000 */
[----:B------:R-:W-:Y:S01]  /*6100*/  @P5 VIADD R5, R6, UR44 ;  /* 0x0000002c06055c36 */ /* 0x000fe20008000000 */
[----:B------:R-:W-:Y:S02]  /*6110*/  CS2R R74, SRZ ;  /* 0x00000000004a7805 */ /* 0x000fe4000001ff00 */
[----:B------:R-:W-:Y:S02]  /*6120*/  CS2R R72, SRZ ;  /* 0x0000000000487805 */ /* 0x000fe4000001ff00 */
[----:B------:R-:W-:Y:S01]  /*6130*/  CS2R R78, SRZ ;  /* 0x00000000004e7805 */ /* 0x000fe2000001ff00 */
[----:B------:R-:W-:Y:S01]  /*6140*/  @P5 IMAD R5, R95, -0x10, R5 ;  /* 0xfffffff05f055824 */ /* 0x000fe200078e0205 */
[----:B------:R-:W-:Y:S04]  /*6150*/  CS2R R76, SRZ ;  /* 0x00000000004c7805 */ /* 0x000fe8000001ff00 */
[----:B------:R-:W-:Y:S05]  /*6160*/  @P1 BRA `(.L_x_101) ;  /* 0x00000000000c1947 */ /* 0x000fea0003800000 */
[----:B------:R-:W-:Y:S04]  /*6170*/  SHF.L.U32 R3, R91, 0x1f, RZ ;  /* 0x0000001f5b037819 */ /* 0x000fe800000006ff */
[----:B------:R-:W2:Y:S02]  /*6180*/  SYNCS.PHASECHK.TRANS64.TRYWAIT P1, [R2+URZ+0x50], R3 ;  /* 0x00005003020075a7 */ /* 0x000ea400080211ff */
[----:B--2---:R-:W-:Y:S05]  /*6190*/  @!P1 BRA `(.L_x_102) ;  /* 0x0000004000209947 */ /* 0x004fea0003800000 */
.L_x_101:
[----:B------:R-:W-:Y:S05]  /*61a0*/  BSYNC B0 ;  /* 0x0000000000007941 */ /* 0x000fea0003800000 */
.L_x_100:
[----:B------:R-:W-:Y:S01]  /*61b0*/  ISETP.NE.AND P1, PT, R101, RZ, PT ;  /* 0x000000ff6500720c */ /* 0x000fe20003f25270 */
[----:B--2---:R-:W-:Y:S02]  /*61c0*/  VIADD R3, R2, 0x70 ;  /* 0x0000007002037836 */ /* 0x004fe40000000000 */
[----:B------:R-:W-:Y:S03]  /*61d0*/  VIADD R93, R93, 0x1 ;  /* 0x000000015d5d7836 */ /* 0x000fe60000000000 */
[----:B-1----:R-:W-:Y:S07]  /*61e0*/  PRMT R0, R0, 0x654, R3 ;  /* 0x0000065400007816 */ /* 0x002fee0000000003 */
[----:B------:R1:W2:Y:S04]  /*61f0*/  @P1 LDS.128 R72, [R6+UR44+0x200] ;  /* 0x0002002c06481984 */ /* 0x0002a80008000c00 */
[----:B------:R1:W1:Y:S01]  /*6200*/  @P1 LDS.128 R76, [R5+0x210] ;  /* 0x00021000054c1984 */ /* 0x0002620000000c00 */
[C---:B------:R-:W-:Y:S01]  /*6210*/  ISETP.NE.AND P1, PT, R93.reuse, 0x4, PT ;  /* 0x000000045d00780c */ /* 0x040fe20003f25270 */
[----:B------:R-:W-:Y:S01]  /*6220*/  @!PT LDS RZ, [RZ] ;  /* 0x00000000fffff984 */ /* 0x000fe20000000800 */
[----:B------:R-:W-:Y:S01]  /*6230*/  @!PT LDS RZ, [RZ] ;  /* 0x00000000fffff984 */ /* 0x000fe20000000800 */
[----:B------:R-:W-:Y:S01]  /*6240*/  @!PT LDS RZ, [RZ] ;  /* 0x00000000fffff984 */ /* 0x000fe20000000800 */
[----:B------:R-:W-:Y:S01]  /*6250*/  @!PT LDS RZ, [RZ] ;  /* 0x00000000fffff984 */ /* 0x000fe20000000800 */
[----:B------:R5:W-:Y:S06]  /*6260*/  MEMBAR.ALL.CTA ;  /* 0x0000000000007992 */ /* 0x000bec0000008000 */
[----:B-----5:R-:W5:Y:S01]  /*6270*/  FENCE.VIEW.ASYNC.S ;  /* 0x00000000000073c6 */ /* 0x020f620000000000 */
[----:B------:R-:W-:Y:S01]  /*6280*/  SEL R93, R93, RZ, P1 ;  /* 0x000000ff5d5d7207 */ /* 0x000fe20000800000 */
[----:B-----5:R5:W-:Y:S02]  /*6290*/  SYNCS.ARRIVE.TRANS64.RED.A1T0 RZ, [R0+URZ], RZ ;  /* 0x000000ff00ff79a7 */ /* 0x020be400081004ff */
[----:B-----5:R-:W-:Y:S04]  /*62a0*/  SEL R0, RZ, 0x1, P1 ;  /* 0x00000001ff007807 */ /* 0x020fe80000800000 */
[----:B--2---:R-:W-:Y:S02]  /*62b0*/  LOP3.LUT R91, R91, R0, RZ, 0x3c, !PT ;  /* 0x000000005b5b7212 */ /* 0x004fe400078e3cff */
.L_x_99:
[----:B------:R-:W-:Y:S05]  /*62c0*/  BSYNC B1 ;  /* 0x0000000000017941 */ /* 0x000fea0003800000 */
.L_x_98:
[----:B------:R-:W-:Y:S04]  /*62d0*/  SHF.R.U32.HI R3, RZ, 0x15, R39 ;  /* 0x00000015ff037819 */ /* 0x000fe80000011627 */
[----:B------:R-:W-:Y:S01]  /*62e0*/  LOP3.LUT P1, RZ, R3, 0x3, R86, 0x48, !PT ;  /* 0x0000000303ff7812 */ /* 0x000fe20007824856 */
[----:B------:R-:W-:Y:S01]  /*62f0*/  @!UPT UIADD3 URZ, UPT, UPT, URZ, URZ, URZ ;  /* 0x000000fffffff290 */ /* 0x000fe2000fffe0ff */
[----:B----4-:R-:W-:Y:S11]  /*6300*/  @P0 BRA `(.L_x_103) ;  /* 0x0000000000080947 */ /* 0x010ff60003800000 */
[----:B------:R-:W2:Y:S02]  /*6310*/  SYNCS.PHASECHK.TRANS64.TRYWAIT P0, [R71+URZ+0xc0], R4 ;  /* 0x0000c004470075a7 */ /* 0x000ea400080011ff */
[----:B--2---:R-:W-:Y:S05]  /*6320*/  @!P0 BRA `(.L_x_104) ;  /* 0x0000003c00d08947 */ /* 0x004fea0003800000 */
.L_x_103:
[----:B------:R-:W-:Y:S05]  /*6330*/  @!P1 BRA `(.L_x_105) ;  /* 0x0000000000409947 */ /* 0x000fea0003800000 */
[----:B------:R-:W1:Y:S01]  /*6340*/  LDCU.64 UR8, c[0x4][0x78] ;  /* 0x01000f00ff0877ac */ /* 0x000e620008000a00 */
[----:B------:R-:W-:Y:S01]  /*6350*/  MOV R3, 0x0 ;  /* 0x0000000000037802 */ /* 0x000fe20000000f00 */
[----:B------:R-:W-:Y:S02]  /*6360*/  HFMA2 R12, -RZ, RZ, 0, 5.9604644775390625e-08 ;  /* 0x00000001ff0c7431 */ /* 0x000fe400000001ff */
[----:B------:R-:W-:Y:S02]  /*6370*/  IMAD.MOV.U32 R8, RZ, RZ, 0x192 ;  /* 0x00000192ff087424 */ /* 0x000fe400078e00ff */
[----:B------:R-:W-:Y:S01]  /*6380*/  IMAD.MOV.U32 R13, RZ, RZ, RZ ;  /* 0x000000ffff0d7224 */ /* 0x000fe200078e00ff */
[----:B------:R-:W4:Y:S01]  /*6390*/  LDCU.64 UR6, c[0x4][0x80] ;  /* 0x01001000ff0677ac */ /* 0x000f220008000a00 */
[----:B------:R-:W3:Y:S01]  /*63a0*/  LDC.64 R2, c[0x4][R3] ;  /* 0x0100000003027b82 */ /* 0x000ee20000000a00 */
[----:B------:R-:W5:Y:S01]  /*63b0*/  LDCU.64 UR4, c[0x4][0x18] ;  /* 0x01000300ff0477ac */ /* 0x000f620008000a00 */
[----:B-1----:R-:W-:Y:S01]  /*63c0*/  MOV R5, UR9 ;  /* 0x0000000900057c02 */ /* 0x002fe20008000f00 */
[----:B--2---:R-:W-:Y:S01]  /*63d0*/  IMAD.U32 R4, RZ, RZ, UR8 ;  /* 0x00000008ff047e24 */ /* 0x004fe2000f8e00ff */
[----:B----4-:R-:W-:Y:S01]  /*63e0*/  MOV R7, UR7 ;  /* 0x0000000700077c02 */ /* 0x010fe20008000f00 */
[----:B------:R-:W-:Y:S01]  /*63f0*/  IMAD.U32 R6, RZ, RZ, UR6 ;  /* 0x00000006ff067e24 */ /* 0x000fe2000f8e00ff */
[----:B-----5:R-:W-:Y:S01]  /*6400*/  MOV R11, UR5 ;  /* 0x00000005000b7c02 */ /* 0x020fe20008000f00 */
[----:B------:R-:W-:Y:S02]  /*6410*/  IMAD.U32 R10, RZ, RZ, UR4 ;  /* 0x00000004ff0a7e24 */ /* 0x000fe4000f8e00ff */
[----:B------:R-:W-:Y:S07]  /*6420*/  LEPC R20, `(.L_x_105) ;  /* 0x000000001014794e */ /* 0x000fee0000000000 */
[----:B---3--:R-:W-:Y:S05]  /*6430*/  CALL.ABS.NOINC R2 ;  /* 0x0000000002007343 */ /* 0x008fea0003c00000 */
.L_x_105:
[-C--:B------:R-:W-:Y:S01]  /*6440*/  F2FP.F16.E5M2.UNPACK_B R42, R72.reuse ;  /* 0x00000048ff2a723e */ /* 0x080fe200020004ff */
[----:B------:R-:W-:Y:S05]  /*6450*/  WARPSYNC.ALL ;  /* 0x0000000000007948 */ /* 0x000fea0003800000 */
[----:B------:R-:W-:Y:S01]  /*6460*/  R2UR UR4, R39 ;  /* 0x00000000270472ca */ /* 0x000fe200000e0000 */
[--C-:B------:R-:W-:Y:S01]  /*6470*/  HADD2.F32 R40, -RZ, R42.reuse.H0_H0 ;  /* 0x2000002aff287230 */ /* 0x100fe20000004100 */
[----:B------:R-:W-:Y:S01]  /*6480*/  F2FP.F16.E5M2.UNPACK_B R43, R72.H1 ;  /* 0x00000048ff2b723e */ /* 0x000fe200030004ff */
[----:B------:R-:W-:Y:S01]  /*6490*/  HADD2.F32 R42, -RZ, R42.H1_H1 ;  /* 0x3000002aff2a7230 */ /* 0x000fe20000004100 */
[-C--:B------:R-:W-:Y:S01]  /*64a0*/  F2FP.F16.E5M2.UNPACK_B R45, R73.reuse ;  /* 0x00000049ff2d723e */ /* 0x080fe200020004ff */
[----:B------:R-:W-:Y:S01]  /*64b0*/  BSSY.RECONVERGENT B0, `(.L_x_106) ;  /* 0x0000099000007945 */ /* 0x000fe20003800200 */
[----:B------:R-:W-:Y:S01]  /*64c0*/  F2FP.F16.E5M2.UNPACK_B R47, R73.H1 ;  /* 0x00000049ff2f723e */ /* 0x000fe200030004ff */
[--C-:B------:R-:W-:Y:S01]  /*64d0*/  HADD2.F32 R44, -RZ, R43.reuse.H0_H0 ;  /* 0x2000002bff2c7230 */ /* 0x100fe20000004100 */
[-C--:B------:R-:W-:Y:S01]  /*64e0*/  F2FP.F16.E5M2.UNPACK_B R49, R74.reuse ;  /* 0x0000004aff31723e */ /* 0x080fe200020004ff */
[----:B------:R-:W-:Y:S01]  /*64f0*/  HADD2.F32 R46, -RZ, R43.H1_H1 ;  /* 0x3000002bff2e7230 */ /* 0x000fe20000004100 */
[----:B------:R-:W-:Y:S01]  /*6500*/  F2FP.F16.E5M2.UNPACK_B R51, R74.H1 ;  /* 0x0000004aff33723e */ /* 0x000fe200030004ff */
[--C-:B------:R-:W-:Y:S01]  /*6510*/  HADD2.F32 R43, -RZ, R45.reuse.H0_H0 ;  /* 0x2000002dff2b7230 */ /* 0x100fe20000004100 */
[-C--:B------:R-:W-:Y:S01]  /*6520*/  F2FP.F16.E5M2.UNPACK_B R53, R75.reuse ;  /* 0x0000004bff35723e */ /* 0x080fe200020004ff */
[----:B-12---:R-:W-:Y:S01]  /*6530*/  LDTM.16dp32bit_t0_t15.x32 R4, tmem[UR4] ;  /* 0x00000004000479ee */ /* 0x006fe20008a80000 */
[----:B------:R-:W3:Y:S01]  /*6540*/  LDTM.16dp32bit_t16_t31.x32 R4, tmem[UR4+0x20] ;  /* 0x00002004000479ee */ /* 0x000ee20008aa0000 */
[----:B------:R-:W-:Y:S01]  /*6550*/  IADD3 R112, PT, PT, R84, UR44, RZ ;  /* 0x0000002c54707c10 */ /* 0x000fe2000fffe0ff */
[----:B------:R-:W-:Y:S01]  /*6560*/  HADD2.F32 R48, -RZ, R45.H1_H1 ;  /* 0x3000002dff307230 */ /* 0x000fe20000004100 */
[----:B------:R-:W-:Y:S01]  /*6570*/  SHF.L.U32 R103, R90, 0x4, RZ ;  /* 0x000000045a677819 */ /* 0x000fe200000006ff */
[----:B------:R-:W-:Y:S01]  /*6580*/  HADD2.F32 R52, -RZ, R49.H1_H1 ;  /* 0x30000031ff347230 */ /* 0x000fe20000004100 */
[----:B------:R-:W-:Y:S01]  /*6590*/  F2FP.F16.E5M2.UNPACK_B R55, R75.H1 ;  /* 0x0000004bff37723e */ /* 0x000fe200030004ff */
[----:B------:R-:W-:Y:S01]  /*65a0*/  HADD2.F32 R56, -RZ, R53.H1_H1 ;  /* 0x30000035ff387230 */ /* 0x000fe20000004100 */
[-C--:B------:R-:W-:Y:S01]  /*65b0*/  F2FP.F16.E5M2.UNPACK_B R57, R76.reuse ;  /* 0x0000004cff39723e */ /* 0x080fe200020004ff */
[--C-:B------:R-:W-:Y:S01]  /*65c0*/  HADD2.F32 R45, -RZ, R47.reuse.H0_H0 ;  /* 0x2000002fff2d7230 */ /* 0x100fe20000004100 */
[----:B------:R-:W-:Y:S01]  /*65d0*/  F2FP.F16.E5M2.UNPACK_B R59, R76.H1 ;  /* 0x0000004cff3b723e */ /* 0x000fe200030004ff */
[----:B------:R-:W-:Y:S01]  /*65e0*/  HADD2.F32 R50, -RZ, R47.H1_H1 ;  /* 0x3000002fff327230 */ /* 0x000fe20000004100 */
[-C--:B------:R-:W-:Y:S01]  /*65f0*/  F2FP.F16.E5M2.UNPACK_B R61, R77.reuse ;  /* 0x0000004dff3d723e */ /* 0x080fe200020004ff */
[----:B------:R-:W-:Y:S01]  /*6600*/  HADD2.F32 R47, -RZ, R49.H0_H0 ;  /* 0x20000031ff2f7230 */ /* 0x000fe20000004100 */
[----:B------:R-:W-:Y:S01]  /*6610*/  F2FP.F16.E5M2.UNPACK_B R63, R77.H1 ;  /* 0x0000004dff3f723e */ /* 0x000fe200030004ff */
[----:B------:R-:W-:Y:S01]  /*6620*/  HADD2.F32 R60, -RZ, R57.H1_H1 ;  /* 0x30000039ff3c7230 */ /* 0x000fe20000004100 */
[-C--:B------:R-:W-:Y:S01]  /*6630*/  F2FP.F16.E5M2.UNPACK_B R65, R78.reuse ;  /* 0x0000004eff41723e */ /* 0x080fe200020004ff */
[----:B------:R-:W-:Y:S01]  /*6640*/  HADD2.F32 R64, -RZ, R61.H1_H1 ;  /* 0x3000003dff407230 */ /* 0x000fe20000004100 */
[----:B------:R-:W-:Y:S01]  /*6650*/  F2FP.F16.E5M2.UNPACK_B R67, R78.H1 ;  /* 0x0000004eff43723e */ /* 0x000fe200030004ff */
[----:B------:R-:W-:Y:S01]  /*6660*/  HADD2.F32 R49, -RZ, R51.H0_H0 ;  /* 0x20000033ff317230 */ /* 0x000fe20000004100 */
[----:B------:R-:W-:Y:S01]  /*6670*/  ISETP.NE.AND P0, PT, R97, RZ, PT ;  /* 0x000000ff6100720c */ /* 0x000fe20003f05270 */
[----:B------:R-:W-:Y:S01]  /*6680*/  HADD2.F32 R68, -RZ, R65.H1_H1 ;  /* 0x30000041ff447230 */ /* 0x000fe20000004100 */
[----:B------:R-:W-:Y:S01]  /*6690*/  ISETP.NE.AND P6, PT, R102, RZ, PT ;  /* 0x000000ff6600720c */ /* 0x000fe20003fc5270 */
[----:B------:R-:W-:Y:S02]  /*66a0*/  HADD2.F32 R54, -RZ, R51.H1_H1 ;  /* 0x30000033ff367230 */ /* 0x000fe40000004100 */
[C---:B---3--:R-:W-:Y:S01]  /*66b0*/  FMUL R0, R38.reuse, R4 ;  /* 0x0000000426007220 */ /* 0x048fe20000400000 */
[C---:B------:R-:W-:Y:S01]  /*66c0*/  FMUL R2, R38.reuse, R5 ;  /* 0x0000000526027220 */ /* 0x040fe20000400000 */
[C---:B------:R-:W-:Y:S01]  /*66d0*/  FMUL R4, R38.reuse, R8 ;  /* 0x0000000826047220 */ /* 0x040fe20000400000 */
[C---:B------:R-:W-:Y:S01]  /*66e0*/  FMUL R5, R38.reuse, R9 ;  /* 0x0000000926057220 */ /* 0x040fe20000400000 */
[C---:B------:R-:W-:Y:S01]  /*66f0*/  FFMA R0, R41.reuse, R40, R0 ;  /* 0x0000002829007223 */ /* 0x040fe20000000000 */
[C---:B------:R-:W-:Y:S01]  /*6700*/  FFMA R2, R41.reuse, R42, R2 ;  /* 0x0000002a29027223 */ /* 0x040fe20000000002 */
[C---:B------:R-:W-:Y:S01]  /*6710*/  FMUL R8, R38.reuse, R12 ;  /* 0x0000000c26087220 */ /* 0x040fe20000400000 */
[C---:B------:R-:W-:Y:S01]  /*6720*/  FMUL R9, R38.reuse, R13 ;  /* 0x0000000d26097220 */ /* 0x040fe20000400000 */
[----:B------:R-:W-:Y:S02]  /*6730*/  HADD2.F32 R51, -RZ, R53.H0_H0 ;  /* 0x20000035ff337230 */ /* 0x000fe40000004100 */
[C---:B------:R-:W-:Y:S01]  /*6740*/  FMUL R12, R38.reuse, R16 ;  /* 0x00000010260c7220 */ /* 0x040fe20000400000 */
        /* <DEDUP_REMOVED lines=13> */
[C---:B------:R-:W-:Y:S01]  /*6820*/  FFMA R3, R41.reuse, R44, R3 ;  /* 0x0000002c29037223 */ /* 0x040fe20000000003 */
[----:B------:R-:W-:Y:S01]  /*6830*/  F2FP.F16.E5M2.UNPACK_B R40, R79 ;  /* 0x0000004fff28723e */ /* 0x000fe200020004ff */
[C---:B------:R-:W-:Y:S01]  /*6840*/  FFMA R7, R41.reuse, R46, R7 ;  /* 0x0000002e29077223 */ /* 0x040fe20000000007 */
[C---:B------:R-:W-:Y:S01]  /*6850*/  FFMA R4, R41.reuse, R43, R4 ;  /* 0x0000002b29047223 */ /* 0x040fe20000000004 */
[----:B------:R-:W-:Y:S01]  /*6860*/  F2FP.F16.E5M2.UNPACK_B R42, R79.H1 ;  /* 0x0000004fff2a723e */ /* 0x000fe200030004ff */
[C---:B------:R-:W-:Y:S01]  /*6870*/  FFMA R5, R41.reuse, R48, R5 ;  /* 0x0000003029057223 */ /* 0x040fe20000000005 */
[----:B------:R-:W-:Y:S01]  /*6880*/  FFMA R6, R41, R45, R6 ;  /* 0x0000002d29067223 */ /* 0x000fe20000000006 */
[----:B------:R-:W-:Y:S01]  /*6890*/  F2FP.SATFINITE.E5M2.F32.PACK_AB_MERGE_C R99, R7, R3, RZ ;  /* 0x000000030763723e */ /* 0x000fe200048060ff */
[C---:B------:R-:W-:Y:S01]  /*68a0*/  FFMA R11, R41.reuse, R50, R11 ;  /* 0x00000032290b7223 */ /* 0x040fe2000000000b */
[C---:B------:R-:W-:Y:S01]  /*68b0*/  FFMA R8, R41.reuse, R47, R8 ;  /* 0x0000002f29087223 */ /* 0x040fe20000000008 */
[----:B------:R-:W-:Y:S01]  /*68c0*/  FMUL R10, R38, R14 ;  /* 0x0000000e260a7220 */ /* 0x000fe20000400000 */
[----:B------:R-:W-:Y:S01]  /*68d0*/  F2FP.SATFINITE.E5M2.F32.PACK_AB_MERGE_C R104, R2, R0, R99 ;  /* 0x000000000268723e */ /* 0x000fe20004806063 */
[----:B------:R-:W-:Y:S01]  /*68e0*/  FFMA R9, R41, R52, R9 ;  /* 0x0000003429097223 */ /* 0x000fe20000000009 */
[----:B------:R-:W-:Y:S01]  /*68f0*/  F2FP.SATFINITE.E5M2.F32.PACK_AB_MERGE_C R105, R11, R6, RZ ;  /* 0x000000060b69723e */ /* 0x000fe200048060ff */
[----:B------:R-:W-:Y:S01]  /*6900*/  FFMA R10, R41, R49, R10 ;  /* 0x00000031290a7223 */ /* 0x000fe2000000000a */
[----:B------:R-:W-:Y:S01]  /*6910*/  IADD3 R99, PT, PT, R112, R103, RZ ;  /* 0x0000006770637210 */ /* 0x000fe20007ffe0ff */
[C---:B------:R-:W-:Y:S01]  /*6920*/  FMUL R15, R38.reuse, R15 ;  /* 0x0000000f260f7220 */ /* 0x040fe20000400000 */
[--C-:B------:R-:W-:Y:S01]  /*6930*/  HADD2.F32 R53, -RZ, R55.reuse.H0_H0 ;  /* 0x20000037ff357230 */ /* 0x100fe20000004100 */
[----:B------:R-:W-:Y:S01]  /*6940*/  F2FP.SATFINITE.E5M2.F32.PACK_AB_MERGE_C R105, R5, R4, R105 ;  /* 0x000000040569723e */ /* 0x000fe20004806069 */
[----:B------:R-:W-:Y:S02]  /*6950*/  HADD2.F32 R58, -RZ, R55.H1_H1 ;  /* 0x30000037ff3a7230 */ /* 0x000fe40000004100 */
[C---:B------:R-:W-:Y:S01]  /*6960*/  FFMA R15, R41.reuse, R54, R15 ;  /* 0x00000036290f7223 */ /* 0x040fe2000000000f */
[C---:B------:R-:W-:Y:S01]  /*6970*/  FFMA R12, R41.reuse, R51, R12 ;  /* 0x00000033290c7223 */ /* 0x040fe2000000000c */
[C---:B------:R-:W-:Y:S01]  /*6980*/  FFMA R13, R41.reuse, R56, R13 ;  /* 0x00000038290d7223 */ /* 0x040fe2000000000d */
[----:B------:R-:W-:Y:S02]  /*6990*/  HADD2.F32 R55, -RZ, R57.H0_H0 ;  /* 0x20000039ff377230 */ /* 0x000fe40000004100 */
[C---:B------:R-:W-:Y:S01]  /*69a0*/  FMUL R14, R38.reuse, R18 ;  /* 0x00000012260e7220 */ /* 0x040fe20000400000 */
[C---:B------:R-:W-:Y:S01]  /*69b0*/  FMUL R19, R38.reuse, R19 ;  /* 0x0000001326137220 */ /* 0x040fe20000400000 */
[--C-:B------:R-:W-:Y:S02]  /*69c0*/  HADD2.F32 R57, -RZ, R59.reuse.H0_H0 ;  /* 0x2000003bff397230 */ /* 0x100fe40000004100 */
[C---:B------:R-:W-:Y:S01]  /*69d0*/  FMUL R18, R38.reuse, R22 ;  /* 0x0000001626127220 */ /* 0x040fe20000400000 */
[C---:B------:R-:W-:Y:S01]  /*69e0*/  FFMA R14, R41.reuse, R53, R14 ;  /* 0x00000035290e7223 */ /* 0x040fe2000000000e */
[----:B------:R-:W-:Y:S02]  /*69f0*/  HADD2.F32 R62, -RZ, R59.H1_H1 ;  /* 0x3000003bff3e7230 */ /* 0x000fe40000004100 */
[C---:B------:R-:W-:Y:S01]  /*6a00*/  FFMA R19, R41.reuse, R58, R19 ;  /* 0x0000003a29137223 */ /* 0x040fe20000000013 */
[----:B------:R-:W-:Y:S02]  /*6a10*/  HADD2.F32 R59, -RZ, R61.H0_H0 ;  /* 0x2000003dff3b7230 */ /* 0x000fe40000004100 */
[C---:B------:R-:W-:Y:S01]  /*6a20*/  FMUL R23, R38.reuse, R23 ;  /* 0x0000001726177220 */ /* 0x040fe20000400000 */
[C---:B------:R-:W-:Y:S01]  /*6a30*/  FFMA R16, R41.reuse, R55, R16 ;  /* 0x0000003729107223 */ /* 0x040fe20000000010 */
[C---:B------:R-:W-:Y:S01]  /*6a40*/  FFMA R17, R41.reuse, R60, R17 ;  /* 0x0000003c29117223 */ /* 0x040fe20000000011 */
[--C-:B------:R-:W-:Y:S02]  /*6a50*/  HADD2.F32 R61, -RZ, R63.reuse.H0_H0 ;  /* 0x2000003fff3d7230 */ /* 0x100fe40000004100 */
[C---:B------:R-:W-:Y:S01]  /*6a60*/  FFMA R18, R41.reuse, R57, R18 ;  /* 0x0000003929127223 */ /* 0x040fe20000000012 */
[----:B------:R-:W-:Y:S02]  /*6a70*/  HADD2.F32 R66, -RZ, R63.H1_H1 ;  /* 0x3000003fff427230 */ /* 0x000fe40000004100 */
[C---:B------:R-:W-:Y:S01]  /*6a80*/  FMUL R22, R38.reuse, R26 ;  /* 0x0000001a26167220 */ /* 0x040fe20000400000 */
[----:B------:R-:W-:Y:S02]  /*6a90*/  HADD2.F32 R63, -RZ, R65.H0_H0 ;  /* 0x20000041ff3f7230 */ /* 0x000fe40000004100 */
[C---:B------:R-:W-:Y:S01]  /*6aa0*/  FFMA R23, R41.reuse, R62, R23 ;  /* 0x0000003e29177223 */ /* 0x040fe20000000017 */
[C---:B------:R-:W-:Y:S01]  /*6ab0*/  FMUL R27, R38.reuse, R27 ;  /* 0x0000001b261b7220 */ /* 0x040fe20000400000 */
[C---:B------:R-:W-:Y:S01]  /*6ac0*/  FFMA R20, R41.reuse, R59, R20 ;  /* 0x0000003b29147223 */ /* 0x040fe20000000014 */
[C---:B------:R-:W-:Y:S01]  /*6ad0*/  FFMA R21, R41.reuse, R64, R21 ;  /* 0x0000004029157223 */ /* 0x040fe20000000015 */
[--C-:B------:R-:W-:Y:S02]  /*6ae0*/  HADD2.F32 R65, -RZ, R67.reuse.H0_H0 ;  /* 0x20000043ff417230 */ /* 0x100fe40000004100 */
[C---:B------:R-:W-:Y:S01]  /*6af0*/  FFMA R22, R41.reuse, R61, R22 ;  /* 0x0000003d29167223 */ /* 0x040fe20000000016 */
[----:B------:R-:W-:Y:S02]  /*6b00*/  HADD2.F32 R70, -RZ, R67.H1_H1 ;  /* 0x30000043ff467230 */ /* 0x000fe40000004100 */
[C---:B------:R-:W-:Y:S01]  /*6b10*/  FMUL R26, R38.reuse, R30 ;  /* 0x0000001e261a7220 */ /* 0x040fe20000400000 */
[--C-:B------:R-:W-:Y:S02]  /*6b20*/  HADD2.F32 R67, -RZ, R40.reuse.H0_H0 ;  /* 0x20000028ff437230 */ /* 0x100fe40000004100 */
[C---:B------:R-:W-:Y:S01]  /*6b30*/  FFMA R27, R41.reuse, R66, R27 ;  /* 0x00000042291b7223 */ /* 0x040fe2000000001b */
[C---:B------:R-:W-:Y:S01]  /*6b40*/  FMUL R31, R38.reuse, R31 ;  /* 0x0000001f261f7220 */ /* 0x040fe20000400000 */
[C---:B------:R-:W-:Y:S01]  /*6b50*/  FFMA R24, R41.reuse, R63, R24 ;  /* 0x0000003f29187223 */ /* 0x040fe20000000018 */
[----:B------:R-:W-:Y:S02]  /*6b60*/  HADD2.F32 R40, -RZ, R40.H1_H1 ;  /* 0x30000028ff287230 */ /* 0x000fe40000004100 */
[C---:B------:R-:W-:Y:S01]  /*6b70*/  FFMA R25, R41.reuse, R68, R25 ;  /* 0x0000004429197223 */ /* 0x040fe20000000019 */
[--C-:B------:R-:W-:Y:S02]  /*6b80*/  HADD2.F32 R69, -RZ, R42.reuse.H0_H0 ;  /* 0x2000002aff457230 */ /* 0x100fe40000004100 */
[C---:B------:R-:W-:Y:S01]  /*6b90*/  FFMA R26, R41.reuse, R65, R26 ;  /* 0x00000041291a7223 */ /* 0x040fe2000000001a */
[----:B------:R-:W-:Y:S02]  /*6ba0*/  HADD2.F32 R42, -RZ, R42.H1_H1 ;  /* 0x3000002aff2a7230 */ /* 0x000fe40000004100 */
[C---:B------:R-:W-:Y:S01]  /*6bb0*/  FMUL R30, R38.reuse, R34 ;  /* 0x00000022261e7220 */ /* 0x040fe20000400000 */
[----:B------:R-:W-:Y:S01]  /*6bc0*/  FFMA R31, R41, R70, R31 ;  /* 0x00000046291f7223 */ /* 0x000fe2000000001f */
[----:B------:R-:W-:Y:S01]  /*6bd0*/  FMUL R35, R38, R35 ;  /* 0x0000002326237220 */ /* 0x000fe20000400000 */
[----:B------:R-:W-:Y:S01]  /*6be0*/  F2FP.SATFINITE.E5M2.F32.PACK_AB_MERGE_C R106, R15, R10, RZ ;  /* 0x0000000a0f6a723e */ /* 0x000fe200048060ff */
[----:B------:R-:W-:Y:S01]  /*6bf0*/  FFMA R28, R41, R67, R28 ;  /* 0x00000043291c7223 */ /* 0x000fe2000000001c */
[----:B------:R-:W-:Y:S01]  /*6c00*/  F2FP.SATFINITE.E5M2.F32.PACK_AB_MERGE_C R107, R19, R14, RZ ;  /* 0x0000000e136b723e */ /* 0x000fe200048060ff */
[C---:B------:R-:W-:Y:S01]  /*6c10*/  FFMA R29, R41.reuse, R40, R29 ;  /* 0x00000028291d7223 */ /* 0x040fe2000000001d */
[C---:B------:R-:W-:Y:S01]  /*6c20*/  FFMA R30, R41.reuse, R69, R30 ;  /* 0x00000045291e7223 */ /* 0x040fe2000000001e */
[----:B------:R-:W-:Y:S01]  /*6c30*/  FFMA R35, R41, R42, R35 ;  /* 0x0000002a29237223 */ /* 0x000fe20000000023 */
[----:B------:R-:W-:Y:S02]  /*6c40*/  F2FP.SATFINITE.E5M2.F32.PACK_AB_MERGE_C R106, R9, R8, R106 ;  /* 0x00000008096a723e */ /* 0x000fe4000480606a */
[----:B------:R-:W-:Y:S02]  /*6c50*/  F2FP.SATFINITE.E5M2.F32.PACK_AB_MERGE_C R107, R13, R12, R107 ;  /* 0x0000000c0d6b723e */ /* 0x000fe4000480606b */
[----:B------:R-:W-:Y:S02]  /*6c60*/  F2FP.SATFINITE.E5M2.F32.PACK_AB_MERGE_C R108, R23, R18, RZ ;  /* 0x00000012176c723e */ /* 0x000fe400048060ff */
[----:B------:R-:W-:Y:S01]  /*6c70*/  F2FP.SATFINITE.E5M2.F32.PACK_AB_MERGE_C R109, R27, R22, RZ ;  /* 0x000000161b6d723e */ /* 0x000fe200048060ff */
[----:B------:R1:W-:Y:S01]  /*6c80*/  STS.128 [R84+UR44+0x4200], R104 ;  /* 0x0042006854007988 */ /* 0x0003e20008000c2c */
[----:B------:R-:W-:Y:S02]  /*6c90*/  F2FP.SATFINITE.E5M2.F32.PACK_AB_MERGE_C R113, R31, R26, RZ ;  /* 0x0000001a1f71723e */ /* 0x000fe400048060ff */
[----:B------:R-:W-:Y:S02]  /*6ca0*/  F2FP.SATFINITE.E5M2.F32.PACK_AB_MERGE_C R114, R35, R30, RZ ;  /* 0x0000001e2372723e */ /* 0x000fe400048060ff */
[----:B------:R-:W-:Y:S02]  /*6cb0*/  F2FP.SATFINITE.E5M2.F32.PACK_AB_MERGE_C R108, R17, R16, R108 ;  /* 0x00000010116c723e */ /* 0x000fe4000480606c */
[----:B------:R-:W-:Y:S02]  /*6cc0*/  F2FP.SATFINITE.E5M2.F32.PACK_AB_MERGE_C R109, R21, R20, R109 ;  /* 0x00000014156d723e */ /* 0x000fe4000480606d */
[----:B------:R-:W-:Y:S02]  /*6cd0*/  F2FP.SATFINITE.E5M2.F32.PACK_AB_MERGE_C R110, R25, R24, R113 ;  /* 0x00000018196e723e */ /* 0x000fe40004806071 */
[----:B------:R-:W-:Y:S02]  /*6ce0*/  F2FP.SATFINITE.E5M2.F32.PACK_AB_MERGE_C R111, R29, R28, R114 ;  /* 0x0000001c1d6f723e */ /* 0x000fe40004806072 */
[----:B------:R-:W-:Y:S02]  /*6cf0*/  LEA R112, R93, UR44, 0x3 ;  /* 0x0000002c5d707c11 */ /* 0x000fe4000f8e18ff */
[----:B------:R-:W-:Y:S01]  /*6d00*/  @P6 SHF.L.U32 R113, R91, 0x1f, RZ ;  /* 0x0000001f5b716819 */ /* 0x000fe200000006ff */
[----:B------:R1:W-:Y:S01]  /*6d10*/  STS.128 [R99+0x4210], R108 ;  /* 0x0042106c63007388 */ /* 0x0003e20000000c00 */
[----:B------:R-:W-:Y:S01]  /*6d20*/  @!PT LDS RZ, [RZ] ;  /* 0x00000000fffff984 */ /* 0x000fe20000000800 */
[----:B------:R-:W-:Y:S01]  /*6d30*/  @!PT LDS RZ, [RZ] ;  /* 0x00000000fffff984 */ /* 0x000fe20000000800 */
[----:B------:R-:W-:Y:S01]  /*6d40*/  @!PT LDS RZ, [RZ] ;  /* 0x00000000fffff984 */ /* 0x000fe20000000800 */
[----:B------:R-:W-:Y:S01]  /*6d50*/  @!PT LDS RZ, [RZ] ;  /* 0x00000000fffff984 */ /* 0x000fe20000000800 */
[----:B------:R2:W-:Y:S07]  /*6d60*/  MEMBAR.ALL.CTA ;  /* 0x0000000000007992 */ /* 0x0005ee0000008000 */
[----:B--2---:R-:W2:Y:S02]  /*6d70*/  FENCE.VIEW.ASYNC.S ;  /* 0x00000000000073c6 */ /* 0x004ea40000000000 */
[----:B--2---:R-:W-:Y:S06]  /*6d80*/  BAR.SYNC.DEFER_BLOCKING 0x1, 0x80 ;  /* 0x0042000000007b1d */ /* 0x004fec0000010000 */
[----:B------:R-:W-:Y:S05]  /*6d90*/  @P0 BRA `(.L_x_107) ;  /* 0x0000000000280947 */ /* 0x000fea0003800000 */
[----:B------:R-:W-:Y:S01]  /*6da0*/  UIADD3 UR4, UPT, UPT, UR44, 0x4200, URZ ;  /* 0x000042002c047890 */ /* 0x000fe2000fffe0ff */
[----:B------:R-:W-:Y:S05]  /*6db0*/  UMOV UR51, UR36 ;  /* 0x0000002400337c82 */ /* 0x000fea0008000000 */
[----:B------:R-:W-:Y:S01]  /*6dc0*/  MOV R96, UR4 ;  /* 0x0000000400607c02 */ /* 0x000fe20008000f00 */
[----:B------:R-:W-:Y:S03]  /*6dd0*/  UIADD3 UR4, UP0, UPT, UR62, 0x680, URZ ;  /* 0x000006803e047890 */ /* 0x000fe6000ff1e0ff */
[----:B------:R-:W-:Y:S01]  /*6de0*/  R2UR UR48, R96 ;  /* 0x00000000603072ca */ /* 0x000fe200000e0000 */
[----:B------:R-:W-:Y:S11]  /*6df0*/  UIADD3.X UR5, UPT, UPT, URZ, UR63, URZ, UP0, !UPT ;  /* 0x0000003fff057290 */ /* 0x000ff600087fe4ff */
[----:B------:R-:W-:Y:S01]  /*6e00*/  @!UPT UIADD3 URZ, UPT, UPT, URZ, URZ, URZ ;  /* 0x000000fffffff290 */ /* 0x000fe2000fffe0ff */
[----:B------:R2:W-:Y:S01]  /*6e10*/  UTMASTG.3D [UR48], [UR4] ;  /* 0x00000030040073b5 */ /* 0x0005e20008010000 */
[----:B------:R0:W-:Y:S01]  /*6e20*/  UTMACMDFLUSH ;  /* 0x00000000000079b7 */ /* 0x0001e20000000000 */
[----:B--2---:R-:W-:Y:S04]  /*6e30*/  DEPBAR.LE SB0, 0x1 ;  /* 0x000080400000791a */ /* 0x004fe80000000000 */
.L_x_107:
[----:B------:R-:W-:Y:S05]  /*6e40*/  BSYNC.RECONVERGENT B0 ;  /* 0x0000000000007941 */ /* 0x000fea0003800200 */
.L_x_106:
[----:B------:R-:W-:Y:S06]  /*6e50*/  BAR.SYNC.DEFER_BLOCKING 0x1, 0x80 ;  /* 0x0042000000007b1d */ /* 0x000fec0000010000 */
[----:B------:R-:W2:Y:S01]  /*6e60*/  @P6 SYNCS.PHASECHK.TRANS64.TRYWAIT P0, [R112+URZ+0x50], R113 ;  /* 0x00005071700065a7 */ /* 0x000ea200080011ff */
[----:B------:R-:W-:Y:S01]  /*6e70*/  BSSY B1, `(.L_x_108) ;  /* 0x0000020000017945 */ /* 0x000fe20003800000 */
[----:B--2---:R-:W-:Y:S03]  /*6e80*/  @P6 SEL R100, RZ, 0x1, !P0 ;  /* 0x00000001ff646807 */ /* 0x004fe60004000000 */
[----:B------:R-:W-:Y:S05]  /*6e90*/  @!P6 BRA `(.L_x_109) ;  /* 0x000000000074e947 */ /* 0x000fea0003800000 */
[----:B------:R-:W-:Y:S01]  /*6ea0*/  ISETP.NE.AND P1, PT, R101, RZ, PT ;  /* 0x000000ff6500720c */ /* 0x000fe20003f25270 */
[----:B------:R-:W2:Y:S01]  /*6eb0*/  S2R R0, SR_CgaCtaId ;  /* 0x0000000000007919 */ /* 0x000ea20000008800 */
[----:B------:R-:W-:Y:S01]  /*6ec0*/  ISETP.NE.AND P0, PT, R100, RZ, PT ;  /* 0x000000ff6400720c */ /* 0x000fe20003f05270 */
[----:B------:R-:W-:Y:S10]  /*6ed0*/  BSSY B0, `(.L_x_110) ;  /* 0x0000008000007945 */ /* 0x000ff40003800000 */
[----:B------:R-:W-:Y:S05]  /*6ee0*/  @P1 IMAD R2, R93, 0x1000, R84 ;  /* 0x000010005d021824 */ /* 0x000fea00078e0254 */
[----:B------:R-:W-:Y:S05]  /*6ef0*/  @P1 IADD3 R4, PT, PT, R2, UR44, RZ ;  /* 0x0000002c02041c10 */ /* 0x000fea000fffe0ff */
[----:B------:R-:W-:Y:S01]  /*6f00*/  @P1 IMAD.IADD R4, R4, 0x1, R103 ;  /* 0x0000000104041824 */ /* 0x000fe200078e0267 */
[----:B------:R-:W-:Y:S06]  /*6f10*/  @P0 BRA `(.L_x_111) ;  /* 0x00000000000c0947 */ /* 0x000fec0003800000 */
[----:B------:R-:W-:Y:S04]  /*6f20*/  SHF.L.U32 R3, R91, 0x1f, RZ ;  /* 0x0000001f5b037819 */ /* 0x000fe800000006ff */
[----:B------:R-:W3:Y:S02]  /*6f30*/  SYNCS.PHASECHK.TRANS64.TRYWAIT P0, [R112+URZ+0x50], R3 ;  /* 0x00005003700075a7 */ /* 0x000ee400080011ff */
[----:B---3--:R-:W-:Y:S05]  /*6f40*/  @!P0 BRA `(.L_x_112) ;  /* 0x0000003000dc8947 */ /* 0x008fea0003800000 */
.L_x_111:
[----:B------:R-:W-:Y:S05]  /*6f50*/  BSYNC B0 ;  /* 0x0000000000007941 */ /* 0x000fea0003800000 */
.L_x_110:
[----:B------:R-:W-:Y:S01]  /*6f60*/  ISETP.NE.AND P0, PT, R101, RZ, PT ;  /* 0x000000ff6500720c */ /* 0x000fe20003f05270 */
[----:B---3--:R-:W-:Y:S02]  /*6f70*/  VIADD R3, R112, 0x70 ;  /* 0x0000007070037836 */ /* 0x008fe40000000000 */
[----:B------:R-:W-:Y:S03]  /*6f80*/  VIADD R93, R93, 0x1 ;  /* 0x000000015d5d7836 */ /* 0x000fe60000000000 */
[----:B--2---:R-:W-:Y:S07]  /*6f90*/  PRMT R0, R0, 0x654, R3 ;  /* 0x0000065400007816 */ /* 0x004fee0000000003 */
[----:B------:R2:W3:Y:S04]  /*6fa0*/  @P0 LDS.128 R72, [R2+UR44+0x200] ;  /* 0x0002002c02480984 */ /* 0x0004e80008000c00 */
[----:B------:R2:W4:Y:S01]  /*6fb0*/  @P0 LDS.128 R76, [R4+0x210] ;  /* 0x00021000044c0984 */ /* 0x0005220000000c00 */
        /* <DEDUP_REMOVED lines=10> */
[----:B--23--:R-:W-:Y:S02]  /*7060*/  LOP3.LUT R91, R91, R0, RZ, 0x3c, !PT ;  /* 0x000000005b5b7212 */ /* 0x00cfe400078e3cff */
.L_x_109:
[----:B------:R-:W-:Y:S05]  /*7070*/  BSYNC B1 ;  /* 0x0000000000017941 */ /* 0x000fea0003800000 */
.L_x_108:
[----:B------:R-:W-:Y:S05]  /*7080*/  VIADD R3, R39, 0x40 ;  /* 0x0000004027037836 */ /* 0x000fea0000000000 */
[----:B------:R-:W-:Y:S04]  /*7090*/  SHF.R.U32.HI R3, RZ, 0x15, R3 ;  /* 0x00000015ff037819 */ /* 0x000fe80000011603 */
[----:B------:R-:W-:Y:S11]  /*70a0*/  LOP3.LUT P0, RZ, R3, 0x3, R86, 0x48, !PT ;  /* 0x0000000303ff7812 */ /* 0x000ff60007804856 */
[----:B------:R-:W-:Y:S02]  /*70b0*/  @!UPT UIADD3 URZ, UPT, UPT, URZ, URZ, URZ ;  /* 0x000000fffffff290 */ /* 0x000fe4000fffe0ff */
[----:B------:R-:W-:Y:S05]  /*70c0*/  @!P0 BRA `(.L_x_113) ;  /* 0x0000000000408947 */ /* 0x000fea0003800000 */
[----:B------:R-:W2:Y:S01]  /*70d0*/  LDCU.64 UR8, c[0x4][0x78] ;  /* 0x01000f00ff0877ac */ /* 0x000ea20008000a00 */
[----:B------:R-:W-:Y:S01]  /*70e0*/  MOV R3, 0x0 ;  /* 0x0000000000037802 */ /* 0x000fe20000000f00 */
[----:B------:R-:W-:Y:S02]  /*70f0*/  HFMA2 R12, -RZ, RZ, 0, 5.9604644775390625e-08 ;  /* 0x00000001ff0c7431 */ /* 0x000fe400000001ff */
[----:B------:R-:W-:Y:S02]  /*7100*/  IMAD.MOV.U32 R8, RZ, RZ, 0x192 ;  /* 0x00000192ff087424 */ /* 0x000fe400078e00ff */
[----:B------:R-:W-:Y:S01]  /*7110*/  IMAD.MOV.U32 R13, RZ, RZ, RZ ;  /* 0x000000ffff0d7224 */ /* 0x000fe200078e00ff */
[----:B------:R-:W3:Y:S01]  /*7120*/  LDCU.64 UR6, c[0x4][0x80] ;  /* 0x01001000ff0677ac */ /* 0x000ee20008000a00 */
[----:B------:R-:W1:Y:S01]  /*7130*/  LDC.64 R2, c[0x4][R3] ;  /* 0x0100000003027b82 */ /* 0x000e620000000a00 */
[----:B------:R-:W5:Y:S01]  /*7140*/  LDCU.64 UR4, c[0x4][0x18] ;  /* 0x01000300ff0477ac */ /* 0x000f620008000a00 */
[----:B--2---:R-:W-:Y:S01]  /*7150*/  MOV R5, UR9 ;  /* 0x0000000900057c02 */ /* 0x004fe20008000f00 */
[----:B------:R-:W-:Y:S01]  /*7160*/  IMAD.U32 R4, RZ, RZ, UR8 ;  /* 0x00000008ff047e24 */ /* 0x000fe2000f8e00ff */
[----:B---3--:R-:W-:Y:S01]  /*7170*/  MOV R7, UR7 ;  /* 0x0000000700077c02 */ /* 0x008fe20008000f00 */
[----:B------:R-:W-:Y:S01]  /*7180*/  IMAD.U32 R6, RZ, RZ, UR6 ;  /* 0x00000006ff067e24 */ /* 0x000fe2000f8e00ff */
[----:B-----5:R-:W-:Y:S01]  /*7190*/  MOV R11, UR5 ;  /* 0x00000005000b7c02 */ /* 0x020fe20008000f00 */
[----:B------:R-:W-:Y:S02]  /*71a0*/  IMAD.U32 R10, RZ, RZ, UR4 ;  /* 0x00000004ff0a7e24 */ /* 0x000fe4000f8e00ff */
[----:B------:R-:W-:Y:S07]  /*71b0*/  LEPC R20, `(.L_x_113) ;  /* 0x000000001014794e */ /* 0x000fee0000000000 */
[----:B-1--4-:R-:W-:Y:S05]  /*71c0*/  CALL.ABS.NOINC R2 ;  /* 0x0000000002007343 */ /* 0x012fea0003c00000 */
.L_x_113:
        /* <DEDUP_REMOVED lines=14> */
[----:B------:R-:W-:Y:S01]  /*72b0*/  F2FP.F16.E5M2.UNPACK_B R54, R75 ;  /* 0x0000004bff36723e */ /* 0x000fe200020004ff */
[----:B------:R-:W-:Y:S01]  /*72c0*/  LDTM.16dp32bit_t0_t15.x32 R4, tmem[UR4+0x40] ;  /* 0x00004004000479ee */ /* 0x000fe20008a80000 */
[----:B------:R-:W2:Y:S01]  /*72d0*/  LDTM.16dp32bit_t16_t31.x32 R4, tmem[UR4+0x60] ;  /* 0x00006004000479ee */ /* 0x000ea20008aa0000 */
[----:B------:R-:W-:Y:S01]  /*72e0*/  HADD2.F32 R46, -RZ, R46.H1_H1 ;  /* 0x3000002eff2e7230 */ /* 0x000fe20000004100 */
[----:B----4-:R-:W-:Y:S01]  /*72f0*/  F2FP.F16.E5M2.UNPACK_B R58, R76 ;  /* 0x0000004cff3a723e */ /* 0x010fe200020004ff */
[--C-:B------:R-:W-:Y:S01]  /*7300*/  HADD2.F32 R49, -RZ, R50.reuse.H0_H0 ;  /* 0x20000032ff317230 */ /* 0x100fe20000004100 */
[----:B------:R-:W-:Y:S01]  /*7310*/  F2FP.F16.E5M2.UNPACK_B R62, R77 ;  /* 0x0000004dff3e723e */ /* 0x000fe200020004ff */
[----:B------:R-:W-:Y:S01]  /*7320*/  HADD2.F32 R50, -RZ, R50.H1_H1 ;  /* 0x30000032ff327230 */ /* 0x000fe20000004100 */
[----:B------:R-:W-:Y:S01]  /*7330*/  F2FP.F16.E5M2.UNPACK_B R66, R78 ;  /* 0x0000004eff42723e */ /* 0x000fe200020004ff */
[--C-:B------:R-:W-:Y:S01]  /*7340*/  HADD2.F32 R53, -RZ, R54.reuse.H0_H0 ;  /* 0x20000036ff357230 */ /* 0x100fe20000004100 */
[----:B------:R-:W-:Y:S01]  /*7350*/  F2FP.F16.E5M2.UNPACK_B R70, R79 ;  /* 0x0000004fff46723e */ /* 0x000fe200020004ff */
[----:B------:R-:W-:Y:S01]  /*7360*/  HADD2.F32 R54, -RZ, R54.H1_H1 ;  /* 0x30000036ff367230 */ /* 0x000fe20000004100 */
[----:B------:R-:W-:Y:S01]  /*7370*/  F2FP.F16.E5M2.UNPACK_B R56, R75.H1 ;  /* 0x0000004bff38723e */ /* 0x000fe200030004ff */
[--C-:B------:R-:W-:Y:S01]  /*7380*/  HADD2.F32 R57, -RZ, R58.reuse.H0_H0 ;  /* 0x2000003aff397230 */ /* 0x100fe20000004100 */
[----:B------:R-:W-:Y:S01]  /*7390*/  F2FP.F16.E5M2.UNPACK_B R60, R76.H1 ;  /* 0x0000004cff3c723e */ /* 0x000fe200030004ff */
[----:B------:R-:W-:Y:S01]  /*73a0*/  HADD2.F32 R58, -RZ, R58.H1_H1 ;  /* 0x3000003aff3a7230 */ /* 0x000fe20000004100 */
[----:B------:R-:W-:Y:S01]  /*73b0*/  F2FP.F16.E5M2.UNPACK_B R64, R77.H1 ;  /* 0x0000004dff40723e */ /* 0x000fe200030004ff */
[--C-:B------:R-:W-:Y:S01]  /*73c0*/  HADD2.F32 R61, -RZ, R62.reuse.H0_H0 ;  /* 0x2000003eff3d7230 */ /* 0x100fe20000004100 */
[----:B------:R-:W-:Y:S01]  /*73d0*/  F2FP.F16.E5M2.UNPACK_B R68, R78.H1 ;  /* 0x0000004eff44723e */ /* 0x000fe200030004ff */
[----:B------:R-:W-:Y:S01]  /*73e0*/  HADD2.F32 R62, -RZ, R62.H1_H1 ;  /* 0x3000003eff3e7230 */ /* 0x000fe20000004100 */
[----:B------:R-:W-:Y:S01]  /*73f0*/  ISETP.NE.AND P0, PT, R97, RZ, PT ;  /* 0x000000ff6100720c */ /* 0x000fe20003f05270 */
[--C-:B------:R-:W-:Y:S01]  /*7400*/  HADD2.F32 R65, -RZ, R66.reuse.H0_H0 ;  /* 0x20000042ff417230 */ /* 0x100fe20000004100 */
[----:B------:R-:W-:Y:S01]  /*7410*/  ISETP.NE.AND P6, PT, R102, RZ, PT ;  /* 0x000000ff6600720c */ /* 0x000fe20003fc5270 */
[----:B------:R-:W-:Y:S02]  /*7420*/  HADD2.F32 R66, -RZ, R66.H1_H1 ;  /* 0x30000042ff427230 */ /* 0x000fe40000004100 */
[--C-:B------:R-:W-:Y:S02]  /*7430*/  HADD2.F32 R69, -RZ, R70.reuse.H0_H0 ;  /* 0x20000046ff457230 */ /* 0x100fe40000004100 */
[C---:B--2---:R-:W-:Y:S01]  /*7440*/  FMUL R0, R38.reuse, R4 ;  /* 0x0000000426007220 */ /* 0x044fe20000400000 */
[C---:B------:R-:W-:Y:S01]  /*7450*/  FMUL R2, R38.reuse, R5 ;  /* 0x0000000526027220 */ /* 0x040fe20000400000 */
[C---:B------:R-:W-:Y:S01]  /*7460*/  FMUL R4, R38.reuse, R8 ;  /* 0x0000000826047220 */ /* 0x040fe20000400000 */
[C---:B------:R-:W-:Y:S01]  /*7470*/  FMUL R5, R38.reuse, R9 ;  /* 0x0000000926057220 */ /* 0x040fe20000400000 */
[C---:B------:R-:W-:Y:S01]  /*7480*/  FFMA R0, R41.reuse, R40, R0 ;  /* 0x0000002829007223 */ /* 0x040fe20000000000 */
[C---:B------:R-:W-:Y:S01]  /*7490*/  FFMA R2, R41.reuse, R43, R2 ;  /* 0x0000002b29027223 */ /* 0x040fe20000000002 */
        /* <DEDUP_REMOVED lines=10> */
[----:B------:R-:W-:Y:S02]  /*7540*/  HADD2.F32 R70, -RZ, R70.H1_H1 ;  /* 0x30000046ff467230 */ /* 0x000fe40000004100 */
[C---:B------:R-:W-:Y:S01]  /*7550*/  FMUL R28, R38.reuse, R32 ;  /* 0x00000020261c7220 */ /* 0x040fe20000400000 */
[C---:B------:R-:W-:Y:S01]  /*7560*/  FMUL R29, R38.reuse, R33 ;  /* 0x00000021261d7220 */ /* 0x040fe20000400000 */
[C---:B------:R-:W-:Y:S01]  /*7570*/  FMUL R3, R38.reuse, R6 ;  /* 0x0000000626037220 */ /* 0x040fe20000400000 */
[C---:B------:R-:W-:Y:S01]  /*7580*/  FMUL R7, R38.reuse, R7 ;  /* 0x0000000726077220 */ /* 0x040fe20000400000 */
[--C-:B------:R-:W-:Y:S02]  /*7590*/  HADD2.F32 R47, -RZ, R48.reuse.H0_H0 ;  /* 0x20000030ff2f7230 */ /* 0x100fe40000004100 */
[C---:B------:R-:W-:Y:S01]  /*75a0*/  FMUL R6, R38.reuse, R10 ;  /* 0x0000000a26067220 */ /* 0x040fe20000400000 */
[C---:B------:R-:W-:Y:S01]  /*75b0*/  FFMA R3, R41.reuse, R42, R3 ;  /* 0x0000002a29037223 */ /* 0x040fe20000000003 */
[----:B------:R-:W-:Y:S02]  /*75c0*/  HADD2.F32 R48, -RZ, R48.H1_H1 ;  /* 0x30000030ff307230 */ /* 0x000fe40000004100 */
[C---:B------:R-:W-:Y:S01]  /*75d0*/  FFMA R7, R41.reuse, R44, R7 ;  /* 0x0000002c29077223 */ /* 0x040fe20000000007 */
[C---:B------:R-:W-:Y:S01]  /*75e0*/  FFMA R4, R41.reuse, R45, R4 ;  /* 0x0000002d29047223 */ /* 0x040fe20000000004 */
[C---:B------:R-:W-:Y:S01]  /*75f0*/  FFMA R5, R41.reuse, R46, R5 ;  /* 0x0000002e29057223 */ /* 0x040fe20000000005 */
[----:B------:R-:W-:Y:S01]  /*7600*/  FFMA R6, R41, R47, R6 ;  /* 0x0000002f29067223 */ /* 0x000fe20000000006 */
[----:B------:R-:W-:Y:S01]  /*7610*/  FMUL R11, R38, R11 ;  /* 0x0000000b260b7220 */ /* 0x000fe20000400000 */
[----:B------:R-:W-:Y:S01]  /*7620*/  F2FP.F16.E5M2.UNPACK_B R40, R79.H1 ;  /* 0x0000004fff28723e */ /* 0x000fe200030004ff */
[--C-:B------:R-:W-:Y:S01]  /*7630*/  HADD2.F32 R51, -RZ, R52.reuse.H0_H0 ;  /* 0x20000034ff337230 */ /* 0x100fe20000004100 */
[----:B-1----:R-:W-:Y:S01]  /*7640*/  F2FP.SATFINITE.E5M2.F32.PACK_AB_MERGE_C R105, R7, R3, RZ ;  /* 0x000000030769723e */ /* 0x002fe200048060ff */
[C---:B------:R-:W-:Y:S01]  /*7650*/  FFMA R11, R41.reuse, R48, R11 ;  /* 0x00000030290b7223 */ /* 0x040fe2000000000b */
[C---:B------:R-:W-:Y:S01]  /*7660*/  FFMA R8, R41.reuse, R49, R8 ;  /* 0x0000003129087223 */ /* 0x040fe20000000008 */
[----:B------:R-:W-:Y:S01]  /*7670*/  FFMA R9, R41, R50, R9 ;  /* 0x0000003229097223 */ /* 0x000fe20000000009 */
[----:B------:R-:W-:Y:S01]  /*7680*/  F2FP.SATFINITE.E5M2.F32.PACK_AB_MERGE_C R104, R2, R0, R105 ;  /* 0x000000000268723e */ /* 0x000fe20004806069 */
[----:B------:R-:W-:Y:S01]  /*7690*/  HADD2.F32 R52, -RZ, R52.H1_H1 ;  /* 0x30000034ff347230 */ /* 0x000fe20000004100 */
[----:B------:R-:W-:Y:S01]  /*76a0*/  F2FP.SATFINITE.E5M2.F32.PACK_AB_MERGE_C R106, R11, R6, RZ ;  /* 0x000000060b6a723e */ /* 0x000fe200048060ff */
[C---:B------:R-:W-:Y:S01]  /*76b0*/  FMUL R10, R38.reuse, R14 ;  /* 0x0000000e260a7220 */ /* 0x040fe20000400000 */
[C---:B------:R-:W-:Y:S01]  /*76c0*/  FMUL R15, R38.reuse, R15 ;  /* 0x0000000f260f7220 */ /* 0x040fe20000400000 */
[--C-:B------:R-:W-:Y:S01]  /*76d0*/  HADD2.F32 R55, -RZ, R56.reuse.H0_H0 ;  /* 0x20000038ff377230 */ /* 0x100fe20000004100 */
[----:B------:R-:W-:Y:S01]  /*76e0*/  F2FP.SATFINITE.E5M2.F32.PACK_AB_MERGE_C R105, R5, R4, R106 ;  /* 0x000000040569723e */ /* 0x000fe2000480606a */
[C---:B------:R-:W-:Y:S01]  /*76f0*/  FFMA R10, R41.reuse, R51, R10 ;  /* 0x00000033290a7223 */ /* 0x040fe2000000000a */
[C---:B------:R-:W-:Y:S01]  /*7700*/  FFMA R15, R41.reuse, R52, R15 ;  /* 0x00000034290f7223 */ /* 0x040fe2000000000f */
[C---:B------:R-:W-:Y:S01]  /*7710*/  FFMA R12, R41.reuse, R53, R12 ;  /* 0x00000035290c7223 */ /* 0x040fe2000000000c */
[C---:B------:R-:W-:Y:S01]  /*7720*/  FFMA R13, R41.reuse, R54, R13 ;  /* 0x00000036290d7223 */ /* 0x040fe2000000000d */
[----:B------:R-:W-:Y:S02]  /*7730*/  HADD2.F32 R56, -RZ, R56.H1_H1 ;  /* 0x30000038ff387230 */ /* 0x000fe40000004100 */
[C---:B------:R-:W-:Y:S01]  /*7740*/  FMUL R14, R38.reuse, R18 ;  /* 0x00000012260e7220 */ /* 0x040fe20000400000 */
[C---:B------:R-:W-:Y:S01]  /*7750*/  FMUL R19, R38.reuse, R19 ;  /* 0x0000001326137220 */ /* 0x040fe20000400000 */
[--C-:B------:R-:W-:Y:S02]  /*7760*/  HADD2.F32 R59, -RZ, R60.reuse.H0_H0 ;  /* 0x2000003cff3b7230 */ /* 0x100fe40000004100 */
[C---:B------:R-:W-:Y:S01]  /*7770*/  FMUL R18, R38.reuse, R22 ;  /* 0x0000001626127220 */ /* 0x040fe20000400000 */
[C---:B------:R-:W-:Y:S01]  /*7780*/  FFMA R14, R41.reuse, R55, R14 ;  /* 0x00000037290e7223 */ /* 0x040fe2000000000e */
[----:B------:R-:W-:Y:S02]  /*7790*/  HADD2.F32 R60, -RZ, R60.H1_H1 ;  /* 0x3000003cff3c7230 */ /* 0x000fe40000004100 */
        /* <DEDUP_REMOVED lines=8> */
[C---:B------:R-:W-:Y:S01]  /*7820*/  FFMA R23, R41.reuse, R60, R23 ;  /* 0x0000003c29177223 */ /* 0x040fe20000000017 */
[C---:B------:R-:W-:Y:S01]  /*7830*/  FMUL R27, R38.reuse, R27 ;  /* 0x0000001b261b7220 */ /* 0x040fe20000400000 */
[C---:B------:R-:W-:Y:S01]  /*7840*/  FFMA R20, R41.reuse, R61, R20 ;  /* 0x0000003d29147223 */ /* 0x040fe20000000014 */
[C---:B------:R-:W-:Y:S01]  /*7850*/  FFMA R21, R41.reuse, R62, R21 ;  /* 0x0000003e29157223 */ /* 0x040fe20000000015 */
[--C-:B------:R-:W-:Y:S02]  /*7860*/  HADD2.F32 R67, -RZ, R68.reuse.H0_H0 ;  /* 0x20000044ff437230 */ /* 0x100fe40000004100 */
[----:B------:R-:W-:Y:S01]  /*7870*/  FFMA R22, R41, R63, R22 ;  /* 0x0000003f29167223 */ /* 0x000fe20000000016 */
[----:B------:R-:W-:Y:S02]  /*7880*/  HADD2.F32 R68, -RZ, R68.H1_H1 ;  /* 0x30000044ff447230 */ /* 0x000fe40000004100 */
[C---:B------:R-:W-:Y:S01]  /*7890*/  FMUL R26, R38.reuse, R30 ;  /* 0x0000001e261a7220 */ /* 0x040fe20000400000 */
[----:B------:R-:W-:Y:S01]  /*78a0*/  F2FP.SATFINITE.E5M2.F32.PACK_AB_MERGE_C R107, R15, R10, RZ ;  /* 0x0000000a0f6b723e */ /* 0x000fe200048060ff */
        /* <DEDUP_REMOVED lines=8> */
[----:B------:R-:W-:Y:S01]  /*7930*/  F2FP.SATFINITE.E5M2.F32.PACK_AB_MERGE_C R106, R9, R8, R107 ;  /* 0x00000008096a723e */ /* 0x000fe2000480606b */
[----:B------:R-:W-:Y:S01]  /*7940*/  FFMA R31, R41, R68, R31 ;  /* 0x00000044291f7223 */ /* 0x000fe2000000001f */
[----:B------:R-:W-:Y:S01]  /*7950*/  FMUL R35, R38, R35 ;  /* 0x0000002326237220 */ /* 0x000fe20000400000 */
[----:B------:R-:W-:Y:S01]  /*7960*/  F2FP.SATFINITE.E5M2.F32.PACK_AB_MERGE_C R107, R19, R14, RZ ;  /* 0x0000000e136b723e */ /* 0x000fe200048060ff */
[C---:B------:R-:W-:Y:S01]  /*7970*/  FFMA R28, R41.reuse, R69, R28 ;  /* 0x00000045291c7223 */ /* 0x040fe2000000001c */
[C---:B------:R-:W-:Y:S01]  /*7980*/  FFMA R29, R41.reuse, R70, R29 ;  /* 0x00000046291d7223 */ /* 0x040fe2000000001d */
[C---:B------:R-:W-:Y:S01]  /*7990*/  FFMA R30, R41.reuse, R43, R30 ;  /* 0x0000002b291e7223 */ /* 0x040fe2000000001e */
[----:B------:R-:W-:Y:S01]  /*79a0*/  FFMA R35, R41, R40, R35 ;  /* 0x0000002829237223 */ /* 0x000fe20000000023 */
        /* <DEDUP_REMOVED lines=21> */
[----:B------:R-:W-:Y:S02]  /*7b00*/  UIADD3 UR4, UP0, UPT, UR62, 0x680, URZ ;  /* 0x000006803e047890 */ /* 0x000fe4000ff1e0ff */
[----:B------:R-:W-:Y:S02]  /*7b10*/  UIADD3 UR9, UPT, UPT, UR49, 0x40, URZ ;  /* 0x0000004031097890 */ /* 0x000fe4000fffe0ff */
[----:B------:R-:W-:Y:S02]  /*7b20*/  UIADD3 UR8, UPT, UPT, UR44, 0x5200, URZ ;  /* 0x000052002c087890 */ /* 0x000fe4000fffe0ff */
[----:B------:R-:W-:Y:S01]  /*7b30*/  UIADD3.X UR5, UPT, UPT, URZ, UR63, URZ, UP0, !UPT ;  /* 0x0000003fff057290 */ /* 0x000fe200087fe4ff */
[----:B------:R-:W-:Y:S01]  /*7b40*/  UMOV UR10, UR50 ;  /* 0x00000032000a7c82 */ /* 0x000fe20008000000 */
[----:B------:R-:W-:Y:S07]  /*7b50*/  UMOV UR11, UR36 ;  /* 0x00000024000b7c82 */ /* 0x000fee0008000000 */
[----:B------:R2:W-:Y:S01]  /*7b60*/  UTMASTG.3D [UR8], [UR4] ;  /* 0x00000008040073b5 */ /* 0x0005e20008010000 */
[----:B------:R0:W-:Y:S01]  /*7b70*/  UTMACMDFLUSH ;  /* 0x00000000000079b7 */ /* 0x0001e20000000000 */
[----:B--2---:R-:W-:Y:S04]  /*7b80*/  DEPBAR.LE SB0, 0x1 ;  /* 0x000080400000791a */ /* 0x004fe80000000000 */
.L_x_115:
[----:B------:R-:W-:Y:S05]  /*7b90*/  BSYNC.RECONVERGENT B0 ;  /* 0x0000000000007941 */ /* 0x000fea0003800200 */
.L_x_114:
        /* <DEDUP_REMOVED lines=16> */
.L_x_119:
[----:B------:R-:W-:Y:S05]  /*7ca0*/  BSYNC B0 ;  /* 0x0000000000007941 */ /* 0x000fea0003800000 */
.L_x_118:
        /* <DEDUP_REMOVED lines=17> */
.L_x_117:
[----:B------:R-:W-:Y:S05]  /*7dc0*/  BSYNC B1 ;  /* 0x0000000000017941 */ /* 0x000fea0003800000 */
.L_x_116:
        /* <DEDUP_REMOVED lines=21> */
.L_x_121:
        /* <DEDUP_REMOVED lines=18> */
[----:B------:R-:W-:Y:S01]  /*8040*/  ISETP.NE.AND P6, PT, R102, RZ, PT ;  /* 0x000000ff6600720c */ /* 0x000fe20003fc5270 */
[--C-:B------:R-:W-:Y:S01]  /*8050*/  HADD2.F32 R49, -RZ, R50.reuse.H0_H0 ;  /* 0x20000032ff317230 */ /* 0x100fe20000004100 */
[----:B----4-:R-:W-:Y:S01]  /*8060*/  F2FP.F16.E5M2.UNPACK_B R58, R76 ;  /* 0x0000004cff3a723e */ /* 0x010fe200020004ff */
[----:B------:R-:W-:Y:S01]  /*8070*/  HADD2.F32 R50, -RZ, R50.H1_H1 ;  /* 0x30000032ff327230 */ /* 0x000fe20000004100 */
[----:B------:R-:W-:Y:S01]  /*8080*/  F2FP.F16.E5M2.UNPACK_B R62, R77 ;  /* 0x0000004dff3e723e */ /* 0x000fe200020004ff */
[--C-:B------:R-:W-:Y:S01]  /*8090*/  HADD2.F32 R53, -RZ, R54.reuse.H0_H0 ;  /* 0x20000036ff357230 */ /* 0x100fe20000004100 */
[----:B------:R-:W-:Y:S01]  /*80a0*/  F2FP.F16.E5M2.UNPACK_B R66, R78 ;  /* 0x0000004eff42723e */ /* 0x000fe200020004ff */
[----:B------:R-:W-:Y:S01]  /*80b0*/  HADD2.F32 R54, -RZ, R54.H1_H1 ;  /* 0x30000036ff367230 */ /* 0x000fe20000004100 */
[----:B------:R-:W-:Y:S01]  /*80c0*/  F2FP.F16.E5M2.UNPACK_B R70, R79 ;  /* 0x0000004fff46723e */ /* 0x000fe200020004ff */
[--C-:B------:R-:W-:Y:S01]  /*80d0*/  HADD2.F32 R57, -RZ, R58.reuse.H0_H0 ;  /* 0x2000003aff397230 */ /* 0x100fe20000004100 */
[----:B------:R-:W-:Y:S01]  /*80e0*/  F2FP.F16.E5M2.UNPACK_B R56, R75.H1 ;  /* 0x0000004bff38723e */ /* 0x000fe200030004ff */
[----:B------:R-:W-:Y:S01]  /*80f0*/  HADD2.F32 R58, -RZ, R58.H1_H1 ;  /* 0x3000003aff3a7230 */ /* 0x000fe20000004100 */
[----:B------:R-:W-:Y:S01]  /*8100*/  F2FP.F16.E5M2.UNPACK_B R60, R76.H1 ;  /* 0x0000004cff3c723e */ /* 0x000fe200030004ff */
[--C-:B------:R-:W-:Y:S01]  /*8110*/  HADD2.F32 R61, -RZ, R62.reuse.H0_H0 ;  /* 0x2000003eff3d7230 */ /* 0x100fe20000004100 */
[----:B------:R-:W-:Y:S01]  /*8120*/  F2FP.F16.E5M2.UNPACK_B R64, R77.H1 ;  /* 0x0000004dff40723e */ /* 0x000fe200030004ff */
[----:B------:R-:W-:Y:S01]  /*8130*/  HADD2.F32 R62, -RZ, R62.H1_H1 ;  /* 0x3000003eff3e7230 */ /* 0x000fe20000004100 */
[----:B------:R-:W-:Y:S01]  /*8140*/  F2FP.F16.E5M2.UNPACK_B R68, R78.H1 ;  /* 0x0000004eff44723e */ /* 0x000fe200030004ff */
        /* <DEDUP_REMOVED lines=112> */
[----:B------:R-:W-:Y:S02]  /*8850*/  UIADD3 UR4, UPT, UPT, UR44, 0x4200, URZ ;  /* 0x000042002c047890 */ /* 0x000fe4000fffe0ff */
[----:B------:R-:W-:Y:S01]  /*8860*/  UIADD3 UR9, UPT, UPT, UR49, 0x80, URZ ;  /* 0x0000008031097890 */ /* 0x000fe2000fffe0ff */
[----:B------:R-:W-:Y:S01]  /*8870*/  UMOV UR10, UR50 ;  /* 0x00000032000a7c82 */ /* 0x000fe20008000000 */
[----:B------:R-:W-:Y:S02]  /*8880*/  UMOV UR11, UR36 ;  /* 0x00000024000b7c82 */ /* 0x000fe40008000000 */
        /* <DEDUP_REMOVED lines=8> */
.L_x_123:
[----:B------:R-:W-:Y:S05]  /*8910*/  BSYNC.RECONVERGENT B0 ;  /* 0x0000000000007941 */ /* 0x000fea0003800200 */
.L_x_122:
        /* <DEDUP_REMOVED lines=16> */
.L_x_127:
[----:B------:R-:W-:Y:S05]  /*8a20*/  BSYNC B0 ;  /* 0x0000000000007941 */ /* 0x000fea0003800000 */
.L_x_126:
        /* <DEDUP_REMOVED lines=17> */
.L_x_125:
[----:B------:R-:W-:Y:S05]  /*8b40*/  BSYNC B1 ;  /* 0x0000000000017941 */ /* 0x000fea0003800000 */
.L_x_124:
        /* <DEDUP_REMOVED lines=21> */
.L_x_129:
[----:B------:R-:W-:Y:S01]  /*8ca0*/  ISETP.NE.AND P0, PT, R97, RZ, PT ;  /* 0x000000ff6100720c */ /* 0x000fe20003f05270 */
[----:B------:R-:W-:Y:S05]  /*8cb0*/  WARPSYNC.ALL ;  /* 0x0000000000007948 */ /* 0x000fea0003800000 */
[----:B------:R-:W-:Y:S01]  /*8cc0*/  R2UR UR4, R39 ;  /* 0x00000000270472ca */ /* 0x000fe200000e0000 */
[----:B------:R-:W2:Y:S01]  /*8cd0*/  S2UR UR6, SR_CgaCtaId ;  /* 0x00000000000679c3 */ /* 0x000ea20000008800 */
[-C--:B------:R-:W-:Y:S01]  /*8ce0*/  F2FP.F16.E5M2.UNPACK_B R42, R72.reuse ;  /* 0x00000048ff2a723e */ /* 0x080fe200020004ff */
[----:B------:R-:W-:Y:S01]  /*8cf0*/  BSSY.RECONVERGENT B0, `(.L_x_130) ;  /* 0x000009b000007945 */ /* 0x000fe20003800200 */
[----:B------:R-:W-:Y:S02]  /*8d00*/  F2FP.F16.E5M2.UNPACK_B R72, R72.H1 ;  /* 0x00000048ff48723e */ /* 0x000fe400030004ff */
[-C--:B------:R-:W-:Y:S01]  /*8d10*/  F2FP.F16.E5M2.UNPACK_B R46, R73.reuse ;  /* 0x00000049ff2e723e */ /* 0x080fe200020004ff */
[--C-:B------:R-:W-:Y:S01]  /*8d20*/  HADD2.F32 R40, -RZ, R42.reuse.H0_H0 ;  /* 0x2000002aff287230 */ /* 0x100fe20000004100 */
[----:B------:R-:W-:Y:S01]  /*8d30*/  F2FP.F16.E5M2.UNPACK_B R73, R73.H1 ;  /* 0x00000049ff49723e */ /* 0x000fe200030004ff */
[----:B------:R-:W-:Y:S01]  /*8d40*/  HADD2.F32 R42, -RZ, R42.H1_H1 ;  /* 0x3000002aff2a7230 */ /* 0x000fe20000004100 */
[-C--:B------:R-:W-:Y:S01]  /*8d50*/  F2FP.F16.E5M2.UNPACK_B R50, R74.reuse ;  /* 0x0000004aff32723e */ /* 0x080fe200020004ff */
[----:B------:R-:W-:Y:S01]  /*8d60*/  HADD2.F32 R43, -RZ, R72.H0_H0 ;  /* 0x20000048ff2b7230 */ /* 0x000fe20000004100 */
[----:B------:R-:W-:Y:S01]  /*8d70*/  F2FP.F16.E5M2.UNPACK_B R74, R74.H1 ;  /* 0x0000004aff4a723e */ /* 0x000fe200030004ff */
[----:B------:R-:W-:Y:S01]  /*8d80*/  LDTM.16dp32bit_t0_t15.x32 R4, tmem[UR4+0xc0] ;  /* 0x0000c004000479ee */ /* 0x000fe20008a80000 */
[----:B------:R-:W3:Y:S01]  /*8d90*/  LDTM.16dp32bit_t16_t31.x32 R4, tmem[UR4+0xe0] ;  /* 0x0000e004000479ee */ /* 0x000ee20008aa0000 */
[----:B------:R-:W-:Y:S01]  /*8da0*/  NOP ;  /* 0x0000000000007918 */ /* 0x000fe20000000000 */
[--C-:B------:R-:W-:Y:S01]  /*8db0*/  HADD2.F32 R45, -RZ, R46.reuse.H0_H0 ;  /* 0x2000002eff2d7230 */ /* 0x100fe20000004100 */
[----:B------:R-:W-:Y:S01]  /*8dc0*/  R2UR UR5, R71 ;  /* 0x00000000470572ca */ /* 0x000fe200000e0000 */
[----:B------:R-:W-:Y:S01]  /*8dd0*/  HADD2.F32 R46, -RZ, R46.H1_H1 ;  /* 0x3000002eff2e7230 */ /* 0x000fe20000004100 */
[----:B------:R-:W-:Y:S01]  /*8de0*/  F2FP.F16.E5M2.UNPACK_B R54, R75 ;  /* 0x0000004bff36723e */ /* 0x000fe200020004ff */
        /* <DEDUP_REMOVED lines=10> */
[----:B------:R-:W-:Y:S01]  /*8e90*/  UIADD3 UR4, UPT, UPT, UR5, 0xe0, URZ ;  /* 0x000000e005047890 */ /* 0x000fe2000fffe0ff */
[----:B------:R-:W-:Y:S01]  /*8ea0*/  HADD2.F32 R59, -RZ, R58.H1_H1 ;  /* 0x3000003aff3b7230 */ /* 0x000fe20000004100 */
[----:B------:R-:W-:Y:S01]  /*8eb0*/  F2FP.F16.E5M2.UNPACK_B R76, R76.H1 ;  /* 0x0000004cff4c723e */ /* 0x000fe200030004ff */
[--C-:B------:R-:W-:Y:S01]  /*8ec0*/  HADD2.F32 R60, -RZ, R62.reuse.H0_H0 ;  /* 0x2000003eff3c7230 */ /* 0x100fe20000004100 */
[----:B------:R-:W-:Y:S01]  /*8ed0*/  F2FP.F16.E5M2.UNPACK_B R77, R77.H1 ;  /* 0x0000004dff4d723e */ /* 0x000fe200030004ff */
[----:B------:R-:W-:Y:S01]  /*8ee0*/  HADD2.F32 R63, -RZ, R62.H1_H1 ;  /* 0x3000003eff3f7230 */ /* 0x000fe20000004100 */
[----:B------:R-:W-:Y:S01]  /*8ef0*/  F2FP.F16.E5M2.UNPACK_B R78, R78.H1 ;  /* 0x0000004eff4e723e */ /* 0x000fe200030004ff */
[--C-:B------:R-:W-:Y:S01]  /*8f00*/  HADD2.F32 R64, -RZ, R66.reuse.H0_H0 ;  /* 0x20000042ff407230 */ /* 0x100fe20000004100 */
[----:B--2---:R-:W-:Y:S01]  /*8f10*/  UPRMT UR4, UR6, 0x654, UR4 ;  /* 0x0000065406047896 */ /* 0x004fe20008000004 */
        /* <DEDUP_REMOVED lines=8> */
[----:B------:R-:W-:Y:S01]  /*8fa0*/  SYNCS.ARRIVE.TRANS64.RED.A1T0 RZ, [UR4], RZ ;  /* 0x000000ffffff79a7 */ /* 0x000fe20008100404 */
[C---:B------:R-:W-:Y:S01]  /*8fb0*/  FMUL R16, R38.reuse, R16 ;  /* 0x0000001026107220 */ /* 0x040fe20000400000 */
[C---:B------:R-:W-:Y:S01]  /*8fc0*/  FMUL R17, R38.reuse, R17 ;  /* 0x0000001126117220 */ /* 0x040fe20000400000 */
[C---:B------:R-:W-:Y:S01]  /*8fd0*/  FMUL R0, R38.reuse, R20 ;  /* 0x0000001426007220 */ /* 0x040fe20000400000 */
[C---:B------:R-:W-:Y:S01]  /*8fe0*/  FMUL R2, R38.reuse, R21 ;  /* 0x0000001526027220 */ /* 0x040fe20000400000 */
[C---:B------:R-:W-:Y:S01]  /*8ff0*/  FMUL R20, R38.reuse, R25 ;  /* 0x0000001926147220 */ /* 0x040fe20000400000 */
[----:B------:R-:W-:Y:S02]  /*9000*/  HADD2.F32 R67, -RZ, R66.H1_H1 ;  /* 0x30000042ff437230 */ /* 0x000fe40000004100 */
[C---:B------:R-:W-:Y:S01]  /*9010*/  FMUL R6, R38.reuse, R6 ;  /* 0x0000000626067220 */ /* 0x040fe20000400000 */
[----:B------:R-:W-:Y:S02]  /*9020*/  HADD2.F32 R44, -RZ, R72.H1_H1 ;  /* 0x30000048ff2c7230 */ /* 0x000fe40000004100 */
[C---:B------:R-:W-:Y:S01]  /*9030*/  FMUL R7, R38.reuse, R7 ;  /* 0x0000000726077220 */ /* 0x040fe20000400000 */
[--C-:B------:R-:W-:Y:S02]  /*9040*/  HADD2.F32 R47, -RZ, R73.reuse.H0_H0 ;  /* 0x20000049ff2f7230 */ /* 0x100fe40000004100 */
[C---:B------:R-:W-:Y:S01]  /*9050*/  FFMA R6, R41.reuse, R43, R6 ;  /* 0x0000002b29067223 */ /* 0x040fe20000000006 */
[--C-:B------:R-:W-:Y:S02]  /*9060*/  HADD2.F32 R40, -RZ, R68.reuse.H0_H0 ;  /* 0x20000044ff287230 */ /* 0x100fe40000004100 */
[C---:B------:R-:W-:Y:S01]  /*9070*/  FFMA R7, R41.reuse, R44, R7 ;  /* 0x0000002c29077223 */ /* 0x040fe20000000007 */
[C---:B------:R-:W-:Y:S01]  /*9080*/  FFMA R8, R41.reuse, R45, R8 ;  /* 0x0000002d29087223 */ /* 0x040fe20000000008 */
[----:B------:R-:W-:Y:S01]  /*9090*/  FFMA R9, R41, R46, R9 ;  /* 0x0000002e29097223 */ /* 0x000fe20000000009 */
[----:B------:R-:W-:Y:S02]  /*90a0*/  HADD2.F32 R43, -RZ, R68.H1_H1 ;  /* 0x30000044ff2b7230 */ /* 0x000fe40000004100 */
[C---:B------:R-:W-:Y:S01]  /*90b0*/  FMUL R10, R38.reuse, R10 ;  /* 0x0000000a260a7220 */ /* 0x040fe20000400000 */
[----:B------:R-:W-:Y:S01]  /*90c0*/  HADD2.F32 R48, -RZ, R73.H1_H1 ;  /* 0x30000049ff307230 */ /* 0x000fe20000004100 */
[----:B------:R-:W-:Y:S01]  /*90d0*/  F2FP.SATFINITE.E5M2.F32.PACK_AB_MERGE_C R100, R7, R6, RZ ;  /* 0x000000060764723e */ /* 0x000fe200048060ff */
[C---:B------:R-:W-:Y:S01]  /*90e0*/  FMUL R7, R38.reuse, R24 ;  /* 0x0000001826077220 */ /* 0x040fe20000400000 */
[----:B------:R-:W-:Y:S01]  /*90f0*/  FFMA R10, R41, R47, R10 ;  /* 0x0000002f290a7223 */ /* 0x000fe2000000000a */
[C---:B------:R-:W-:Y:S01]  /*9100*/  FMUL R24, R38.reuse, R29 ;  /* 0x0000001d26187220 */ /* 0x040fe20000400000 */
[----:B------:R-:W-:Y:S01]  /*9110*/  F2FP.SATFINITE.E5M2.F32.PACK_AB_MERGE_C R100, R5, R4, R100 ;  /* 0x000000040564723e */ /* 0x000fe20004806064 */
[C---:B------:R-:W-:Y:S01]  /*9120*/  FMUL R11, R38.reuse, R11 ;  /* 0x0000000b260b7220 */ /* 0x040fe20000400000 */
[--C-:B------:R-:W-:Y:S02]  /*9130*/  HADD2.F32 R51, -RZ, R74.reuse.H0_H0 ;  /* 0x2000004aff337230 */ /* 0x100fe40000004100 */
[C---:B------:R-:W-:Y:S01]  /*9140*/  FMUL R14, R38.reuse, R14 ;  /* 0x0000000e260e7220 */ /* 0x040fe20000400000 */
[----:B------:R-:W-:Y:S02]  /*9150*/  HADD2.F32 R52, -RZ, R74.H1_H1 ;  /* 0x3000004aff347230 */ /* 0x000fe40000004100 */
[C---:B------:R-:W-:Y:S01]  /*9160*/  FFMA R11, R41.reuse, R48, R11 ;  /* 0x00000030290b7223 */ /* 0x040fe2000000000b */
[C---:B------:R-:W-:Y:S01]  /*9170*/  FFMA R12, R41.reuse, R49, R12 ;  /* 0x00000031290c7223 */ /* 0x040fe2000000000c */
[C---:B------:R-:W-:Y:S01]  /*9180*/  FFMA R13, R41.reuse, R50, R13 ;  /* 0x00000032290d7223 */ /* 0x040fe2000000000d */
[----:B------:R-:W-:Y:S01]  /*9190*/  FFMA R14, R41, R51, R14 ;  /* 0x00000033290e7223 */ /* 0x000fe2000000000e */
[C---:B------:R-:W-:Y:S01]  /*91a0*/  FMUL R15, R38.reuse, R15 ;  /* 0x0000000f260f7220 */ /* 0x040fe20000400000 */
[--C-:B------:R-:W-:Y:S01]  /*91b0*/  HADD2.F32 R55, -RZ, R75.reuse.H0_H0 ;  /* 0x2000004bff377230 */ /* 0x100fe20000004100 */
[----:B------:R-:W-:Y:S01]  /*91c0*/  F2FP.SATFINITE.E5M2.F32.PACK_AB_MERGE_C R101, R11, R10, RZ ;  /* 0x0000000a0b65723e */ /* 0x000fe200048060ff */
[----:B------:R-:W-:Y:S02]  /*91d0*/  HADD2.F32 R56, -RZ, R75.H1_H1 ;  /* 0x3000004bff387230 */ /* 0x000fe40000004100 */
[C---:B------:R-:W-:Y:S01]  /*91e0*/  FFMA R15, R41.reuse, R52, R15 ;  /* 0x00000034290f7223 */ /* 0x040fe2000000000f */
[----:B------:R-:W-:Y:S01]  /*91f0*/  FFMA R16, R41, R53, R16 ;  /* 0x0000003529107223 */ /* 0x000fe20000000010 */
[----:B------:R-:W-:Y:S01]  /*9200*/  F2FP.SATFINITE.E5M2.F32.PACK_AB_MERGE_C R101, R9, R8, R101 ;  /* 0x000000080965723e */ /* 0x000fe20004806065 */
[----:B------:R-:W-:Y:S01]  /*9210*/  FFMA R17, R41, R54, R17 ;  /* 0x0000003629117223 */ /* 0x000fe20000000011 */
[C---:B------:R-:W-:Y:S01]  /*9220*/  FMUL R18, R38.reuse, R18 ;  /* 0x0000001226127220 */ /* 0x040fe20000400000 */
[----:B------:R-:W-:Y:S01]  /*9230*/  F2FP.SATFINITE.E5M2.F32.PACK_AB_MERGE_C R102, R15, R14, RZ ;  /* 0x0000000e0f66723e */ /* 0x000fe200048060ff */
[C---:B------:R-:W-:Y:S01]  /*9240*/  FMUL R19, R38.reuse, R19 ;  /* 0x0000001326137220 */ /* 0x040fe20000400000 */
[--C-:B------:R-:W-:Y:S02]  /*9250*/  HADD2.F32 R58, -RZ, R76.reuse.H0_H0 ;  /* 0x2000004cff3a7230 */ /* 0x100fe40000004100 */
[----:B------:R-:W-:Y:S01]  /*9260*/  FFMA R18, R41, R55, R18 ;  /* 0x0000003729127223 */ /* 0x000fe20000000012 */
[----:B------:R-:W-:Y:S01]  /*9270*/  F2FP.SATFINITE.E5M2.F32.PACK_AB_MERGE_C R102, R13, R12, R102 ;  /* 0x0000000c0d66723e */ /* 0x000fe20004806066 */
[C---:B------:R-:W-:Y:S01]  /*9280*/  FFMA R19, R41.reuse, R56, R19 ;  /* 0x0000003829137223 */ /* 0x040fe20000000013 */
[----:B------:R-:W-:Y:S02]  /*9290*/  HADD2.F32 R61, -RZ, R76.H1_H1 ;  /* 0x3000004cff3d7230 */ /* 0x000fe40000004100 */
[C---:B------:R-:W-:Y:S01]  /*92a0*/  FMUL R3, R38.reuse, R22 ;  /* 0x0000001626037220 */ /* 0x040fe20000400000 */
        /* <DEDUP_REMOVED lines=10> */
[C---:B------:R-:W-:Y:S01]  /*9350*/  FMUL R23, R38.reuse, R28 ;  /* 0x0000001c26177220 */ /* 0x040fe20000400000 */
[----:B------:R-:W-:Y:S01]  /*9360*/  F2FP.F16.E5M2.UNPACK_B R79, R79.H1 ;  /* 0x0000004fff4f723e */ /* 0x000fe200030004ff */
        /* <DEDUP_REMOVED lines=9> */
[C---:B------:R-:W-:Y:S01]  /*9400*/  FFMA R24, R41.reuse, R67, R24 ;  /* 0x0000004329187223 */ /* 0x040fe20000000018 */
[C---:B------:R-:W-:Y:S01]  /*9410*/  FMUL R28, R38.reuse, R33 ;  /* 0x00000021261c7220 */ /* 0x040fe20000400000 */
[--C-:B------:R-:W-:Y:S02]  /*9420*/  HADD2.F32 R42, -RZ, R79.reuse.H0_H0 ;  /* 0x2000004fff2a7230 */ /* 0x100fe40000004100 */
[C---:B------:R-:W-:Y:S01]  /*9430*/  FFMA R25, R41.reuse, R66, R25 ;  /* 0x0000004229197223 */ /* 0x040fe20000000019 */
[----:B------:R-:W-:Y:S02]  /*9440*/  HADD2.F32 R71, -RZ, R79.H1_H1 ;  /* 0x3000004fff477230 */ /* 0x000fe40000004100 */
[C---:B------:R-:W-:Y:S01]  /*9450*/  FMUL R29, R38.reuse, R34 ;  /* 0x00000022261d7220 */ /* 0x040fe20000400000 */
        /* <DEDUP_REMOVED lines=9> */
[----:B-1----:R-:W-:Y:S01]  /*94f0*/  F2FP.SATFINITE.E5M2.F32.PACK_AB_MERGE_C R105, R22, R21, RZ ;  /* 0x000000151669723e */ /* 0x002fe200048060ff */
[----:B------:R1:W-:Y:S01]  /*9500*/  STS.128 [R84+UR44+0x5200], R100 ;  /* 0x0052006454007988 */ /* 0x0003e20008000c2c */
[----:B------:R-:W-:Y:S02]  /*9510*/  F2FP.SATFINITE.E5M2.F32.PACK_AB_MERGE_C R64, R26, R25, RZ ;  /* 0x000000191a40723e */ /* 0x000fe400048060ff */
[----:B------:R-:W-:Y:S02]  /*9520*/  F2FP.SATFINITE.E5M2.F32.PACK_AB_MERGE_C R67, R30, R29, RZ ;  /* 0x0000001d1e43723e */ /* 0x000fe400048060ff */
[----:B------:R-:W-:Y:S02]  /*9530*/  F2FP.SATFINITE.E5M2.F32.PACK_AB_MERGE_C R104, R2, R0, R3 ;  /* 0x000000000268723e */ /* 0x000fe40004806003 */
[----:B------:R-:W-:Y:S02]  /*9540*/  F2FP.SATFINITE.E5M2.F32.PACK_AB_MERGE_C R105, R20, R7, R105 ;  /* 0x000000071469723e */ /* 0x000fe40004806069 */
[----:B------:R-:W-:Y:S02]  /*9550*/  F2FP.SATFINITE.E5M2.F32.PACK_AB_MERGE_C R106, R24, R23, R64 ;  /* 0x00000017186a723e */ /* 0x000fe40004806040 */
[----:B------:R-:W-:Y:S02]  /*9560*/  F2FP.SATFINITE.E5M2.F32.PACK_AB_MERGE_C R107, R28, R27, R67 ;  /* 0x0000001b1c6b723e */ /* 0x000fe40004806043 */
[----:B------:R-:W-:Y:S03]  /*9570*/  IADD3 R36, PT, PT, R36, 0x1, RZ ;  /* 0x0000000124247810 */ /* 0x000fe60007ffe0ff */
        /* <DEDUP_REMOVED lines=18> */
.L_x_131:
[----:B------:R-:W-:Y:S05]  /*96a0*/  BSYNC.RECONVERGENT B0 ;  /* 0x0000000000007941 */ /* 0x000fea0003800200 */
.L_x_130:
[----:B------:R-:W-:Y:S01]  /*96b0*/  R2UR UR4, R87 ;  /* 0x00000000570472ca */ /* 0x000fe200000e0000 */
[----:B------:R-:W-:Y:S01]  /*96c0*/  BAR.SYNC.DEFER_BLOCKING 0x1, 0x80 ;  /* 0x0042000000007b1d */ /* 0x000fe20000010000 */
[C---:B------:R-:W-:Y:S01]  /*96d0*/  ISETP.NE.AND P0, PT, R89.reuse, 0x2, PT ;  /* 0x000000025900780c */ /* 0x040fe20003f05270 */
[----:B------:R-:W-:Y:S01]  /*96e0*/  UISETP.NE.AND UP0, UPT, UR45, URZ, UPT ;  /* 0x000000ff2d00728c */ /* 0x000fe2000bf05270 */
[----:B------:R-:W-:Y:S01]  /*96f0*/  ISETP.NE.AND P1, PT, R36, 0x4, PT ;  /* 0x000000042400780c */ /* 0x000fe20003f25270 */
[----:B------:R-:W-:Y:S01]  /*9700*/  UIADD3 UR20, UPT, UPT, UR37, UR59, URZ ;  /* 0x0000003b25147290 */ /* 0x000fe2000fffe0ff */
[----:B------:R-:W-:Y:S02]  /*9710*/  SEL R5, RZ, 0x1, P0 ;  /* 0x00000001ff057807 */ /* 0x000fe40000000000 */
[----:B------:R-:W-:Y:S02]  /*9720*/  SEL R3, RZ, 0x1, P1 ;  /* 0x00000001ff037807 */ /* 0x000fe40000800000 */
[----:B------:R-:W-:Y:S02]  /*9730*/  LOP3.LUT R92, R92, R5, RZ, 0x3c, !PT ;  /* 0x000000055c5c7212 */ /* 0x000fe400078e3cff */
[----:B------:R-:W-:Y:S01]  /*9740*/  LOP3.LUT R94, R94, R3, RZ, 0x3c, !PT ;  /* 0x000000035e5e7212 */ /* 0x000fe200078e3cff */
[----:B------:R-:W-:Y:S01]  /*9750*/  UIADD3 UR16, UPT, UPT, UR38, UR4, URZ ;  /* 0x0000000426107290 */ /* 0x000fe2000fffe0ff */
[----:B------:R-:W-:Y:S02]  /*9760*/  SEL R89, R89, RZ, P0 ;  /* 0x000000ff59597207 */ /* 0x000fe40000000000 */
[----:B------:R-:W-:Y:S01]  /*9770*/  SEL R36, R36, RZ, P1 ;  /* 0x000000ff24247207 */ /* 0x000fe20000800000 */
[----:B------:R-:W-:Y:S01]  /*9780*/  UMOV UR36, UR58 ;  /* 0x0000003a00247c82 */ /* 0x000fe20008000000 */
[----:B------:R-:W-:Y:S07]  /*9790*/  BRA.U UP0, `(.L_x_132) ;  /* 0xffffffb900e07547 */ /* 0x000fee000b83ffff */
[----:B------:R-:W-:Y:S05]  /*97a0*/  EXIT ;  /* 0x000000000000794d */ /* 0x000fea0003800000 */
.L_x_24:
[----:B--2---:R2:W3:Y:S02]  /*97b0*/  SYNCS.PHASECHK.TRANS64.TRYWAIT P0, [R0+URZ+0x110], R3 ;  /* 0x00011003000075a7 */ /* 0x0044e400080011ff */
[----:B---3--:R-:W-:Y:S05]  /*97c0*/  @!P0 NANOSLEEP.SYNCS 0x989680 ;  /* 0x009896800000895d */ /* 0x008fea0003900000 */
[----:B------:R-:W3:Y:S02]  /*97d0*/  @!P0 SYNCS.PHASECHK.TRANS64 P0, [R0+URZ+0x110], R3 ;  /* 0x00011003000085a7 */ /* 0x000ee400080010ff */
[----:B---3--:R-:W-:Y:S05]  /*97e0*/  @!P0 BRA `(.L_x_24) ;  /* 0xfffffffc00f08947 */ /* 0x008fea000383ffff */
[----:B------:R-:W-:Y:S05]  /*97f0*/  BRA `(.L_x_133) ;  /* 0xffffff80003c7947 */ /* 0x000fea000383ffff */
.L_x_27:
[----:B--2---:R-:W-:-:S07]  /*9800*/  MOV R0, UR33 ;  /* 0x0000002100007c02 */ /* 0x004fce0008000f00 */
.L_x_134:
[----:B--2---:R2:W3:Y:S02]  /*9810*/  SYNCS.PHASECHK.TRANS64.TRYWAIT P0, [R0+URZ+0x28], R3 ;  /* 0x00002803000075a7 */ /* 0x0044e400080011ff */
[----:B---3--:R-:W-:Y:S05]  /*9820*/  @!P0 NANOSLEEP.SYNCS 0x989680 ;  /* 0x009896800000895d */ /* 0x008fea0003900000 */
[----:B------:R-:W3:Y:S02]  /*9830*/  @!P0 SYNCS.PHASECHK.TRANS64 P0, [R0+URZ+0x28], R3 ;  /* 0x00002803000085a7 */ /* 0x000ee400080010ff */
[----:B---3--:R-:W-:Y:S05]  /*9840*/  @!P0 BRA `(.L_x_134) ;  /* 0xfffffffc00f08947 */ /* 0x008fea000383ffff */
[----:B------:R-:W-:Y:S05]  /*9850*/  BRA `(.L_x_26) ;  /* 0xffffff80007c7947 */ /* 0x000fea000383ffff */
.L_x_34:
[----:B-1----:R-:W-:-:S07]  /*9860*/  MOV R0, UR17 ;  /* 0x0000001100007c02 */ /* 0x002fce0008000f00 */
.L_x_135:
[----:B-1----:R1:W2:Y:S02]  /*9870*/  SYNCS.PHASECHK.TRANS64.TRYWAIT P0, [R0+URZ+0x28], R3 ;  /* 0x00002803000075a7 */ /* 0x0022a400080011ff */
[----:B--2---:R-:W-:Y:S05]  /*9880*/  @!P0 NANOSLEEP.SYNCS 0x989680 ;  /* 0x009896800000895d */ /* 0x004fea0003900000 */
[----:B------:R-:W2:Y:S02]  /*9890*/  @!P0 SYNCS.PHASECHK.TRANS64 P0, [R0+URZ+0x28], R3 ;  /* 0x00002803000085a7 */ /* 0x000ea400080010ff */
[----:B--2---:R-:W-:Y:S05]  /*98a0*/  @!P0 BRA `(.L_x_135) ;  /* 0xfffffffc00f08947 */ /* 0x004fea000383ffff */
[----:B------:R-:W-:Y:S05]  /*98b0*/  BRA `(.L_x_33) ;  /* 0xffffff8400387947 */ /* 0x000fea000383ffff */
.L_x_39:
[----:B-1----:R1:W2:Y:S02]  /*98c0*/  SYNCS.PHASECHK.TRANS64.TRYWAIT P0, [R3+URZ+0xa0], R0 ;  /* 0x0000a000030075a7 */ /* 0x0022a400080011ff */
[----:B--2---:R-:W-:Y:S05]  /*98d0*/  @!P0 NANOSLEEP.SYNCS 0x989680 ;  /* 0x009896800000895d */ /* 0x004fea0003900000 */
[----:B------:R-:W2:Y:S02]  /*98e0*/  @!P0 SYNCS.PHASECHK.TRANS64 P0, [R3+URZ+0xa0], R0 ;  /* 0x0000a000030085a7 */ /* 0x000ea400080010ff */
[----:B--2---:R-:W-:Y:S05]  /*98f0*/  @!P0 BRA `(.L_x_39) ;  /* 0xfffffffc00f08947 */ /* 0x004fea000383ffff */
[----:B------:R-:W-:Y:S05]  /*9900*/  BRA `(.L_x_136) ;  /* 0xffffff8400d87947 */ /* 0x000fea000383ffff */
.L_x_43:
[----:B-1----:R-:W-:-:S07]  /*9910*/  MOV R0, UR4 ;  /* 0x0000000400007c02 */ /* 0x002fce0008000f00 */
.L_x_137:
[----:B-1----:R1:W2:Y:S02]  /*9920*/  SYNCS.PHASECHK.TRANS64.TRYWAIT P0, [R0+URZ], R3 ;  /* 0x00000003000075a7 */ /* 0x0022a400080011ff */
[----:B--2---:R-:W-:Y:S05]  /*9930*/  @!P0 NANOSLEEP.SYNCS 0x989680 ;  /* 0x009896800000895d */ /* 0x004fea0003900000 */
[----:B------:R-:W2:Y:S02]  /*9940*/  @!P0 SYNCS.PHASECHK.TRANS64 P0, [R0+URZ], R3 ;  /* 0x00000003000085a7 */ /* 0x000ea400080010ff */
[----:B--2---:R-:W-:Y:S05]  /*9950*/  @!P0 BRA `(.L_x_137) ;  /* 0xfffffffc00f08947 */ /* 0x004fea000383ffff */
[----:B------:R-:W-:Y:S05]  /*9960*/  BRA `(.L_x_138) ;  /* 0xffffff8c00807947 */ /* 0x000fea000383ffff */
.L_x_44:
[----:B------:R-:W-:-:S07]  /*9970*/  MOV R0, UR5 ;  /* 0x0000000500007c02 */ /* 0x000fce0008000f00 */
.L_x_139:
[----:B-1----:R1:W2:Y:S02]  /*9980*/  SYNCS.PHASECHK.TRANS64.TRYWAIT P0, [R0+URZ], R3 ;  /* 0x00000003000075a7 */ /* 0x0022a400080011ff */
[----:B--2---:R-:W-:Y:S05]  /*9990*/  @!P0 NANOSLEEP.SYNCS 0x989680 ;  /* 0x009896800000895d */ /* 0x004fea0003900000 */
[----:B------:R-:W2:Y:S02]  /*99a0*/  @!P0 SYNCS.PHASECHK.TRANS64 P0, [R0+URZ], R3 ;  /* 0x00000003000085a7 */ /* 0x000ea400080010ff */
[----:B--2---:R-:W-:Y:S05]  /*99b0*/  @!P0 BRA `(.L_x_139) ;  /* 0xfffffffc00f08947 */ /* 0x004fea000383ffff */
[----:B------:R-:W-:Y:S05]  /*99c0*/  BRA `(.L_x_140) ;  /* 0xffffff8c008c7947 */ /* 0x000fea000383ffff */
.L_x_45:
[----:B------:R-:W-:-:S07]  /*99d0*/  MOV R0, UR5 ;  /* 0x0000000500007c02 */ /* 0x000fce0008000f00 */
.L_x_141:
[----:B-1----:R1:W2:Y:S02]  /*99e0*/  SYNCS.PHASECHK.TRANS64.TRYWAIT P0, [R0+URZ], R3 ;  /* 0x00000003000075a7 */ /* 0x0022a400080011ff */
[----:B--2---:R-:W-:Y:S05]  /*99f0*/  @!P0 NANOSLEEP.SYNCS 0x989680 ;  /* 0x009896800000895d */ /* 0x004fea0003900000 */
[----:B------:R-:W2:Y:S02]  /*9a00*/  @!P0 SYNCS.PHASECHK.TRANS64 P0, [R0+URZ], R3 ;  /* 0x00000003000085a7 */ /* 0x000ea400080010ff */
[----:B--2---:R-:W-:Y:S05]  /*9a10*/  @!P0 BRA `(.L_x_141) ;  /* 0xfffffffc00f08947 */ /* 0x004fea000383ffff */
[----:B------:R-:W-:Y:S05]  /*9a20*/  BRA `(.L_x_142) ;  /* 0xffffff8c00987947 */ /* 0x000fea000383ffff */
.L_x_46:
[----:B------:R-:W-:-:S07]  /*9a30*/  MOV R0, UR5 ;  /* 0x0000000500007c02 */ /* 0x000fce0008000f00 */
.L_x_143:
[----:B-1----:R1:W2:Y:S02]  /*9a40*/  SYNCS.PHASECHK.TRANS64.TRYWAIT P0, [R0+URZ], R3 ;  /* 0x00000003000075a7 */ /* 0x0022a400080011ff */
[----:B--2---:R-:W-:Y:S05]  /*9a50*/  @!P0 NANOSLEEP.SYNCS 0x989680 ;  /* 0x009896800000895d */ /* 0x004fea0003900000 */
[----:B------:R-:W2:Y:S02]  /*9a60*/  @!P0 SYNCS.PHASECHK.TRANS64 P0, [R0+URZ], R3 ;  /* 0x00000003000085a7 */ /* 0x000ea400080010ff */
[----:B--2---:R-:W-:Y:S05]  /*9a70*/  @!P0 BRA `(.L_x_143) ;  /* 0xfffffffc00f08947 */ /* 0x004fea000383ffff */
[----:B------:R-:W-:Y:S05]  /*9a80*/  BRA `(.L_x_144) ;  /* 0xffffff8c00a47947 */ /* 0x000fea000383ffff */
.L_x_49:
[----:B-1----:R1:W2:Y:S02]  /*9a90*/  SYNCS.PHASECHK.TRANS64.TRYWAIT P0, [R2+URZ+0x100], R5 ;  /* 0x00010005020075a7 */ /* 0x0022a400080011ff */
[----:B--2---:R-:W-:Y:S05]  /*9aa0*/  @!P0 NANOSLEEP.SYNCS 0x989680 ;  /* 0x009896800000895d */ /* 0x004fea0003900000 */
[----:B------:R-:W2:Y:S02]  /*9ab0*/  @!P0 SYNCS.PHASECHK.TRANS64 P0, [R2+URZ+0x100], R5 ;  /* 0x00010005020085a7 */ /* 0x000ea400080010ff */
[----:B--2---:R-:W-:Y:S05]  /*9ac0*/  @!P0 BRA `(.L_x_49) ;  /* 0xfffffffc00f08947 */ /* 0x004fea000383ffff */
[----:B------:R-:W-:Y:S05]  /*9ad0*/  BRA `(.L_x_145) ;  /* 0xffffff9000087947 */ /* 0x000fea000383ffff */
.L_x_50:
[----:B------:R-:W-:-:S07]  /*9ae0*/  MOV R2, UR4 ;  /* 0x0000000400027c02 */ /* 0x000fce0008000f00 */
.L_x_146:
[----:B-1----:R1:W2:Y:S02]  /*9af0*/  SYNCS.PHASECHK.TRANS64.TRYWAIT P0, [R2+URZ+0xb0], R5 ;  /* 0x0000b005020075a7 */ /* 0x0022a400080011ff */
[----:B--2---:R-:W-:Y:S05]  /*9b00*/  @!P0 NANOSLEEP.SYNCS 0x989680 ;  /* 0x009896800000895d */ /* 0x004fea0003900000 */
[----:B------:R-:W2:Y:S02]  /*9b10*/  @!P0 SYNCS.PHASECHK.TRANS64 P0, [R2+URZ+0xb0], R5 ;  /* 0x0000b005020085a7 */ /* 0x000ea400080010ff */
[----:B--2---:R-:W-:Y:S05]  /*9b20*/  @!P0 BRA `(.L_x_146) ;  /* 0xfffffffc00f08947 */ /* 0x004fea000383ffff */
[----:B------:R-:W-:Y:S05]  /*9b30*/  BRA `(.L_x_147) ;  /* 0xffffff9000187947 */ /* 0x000fea000383ffff */
.L_x_51:
[----:B-1----:R1:W2:Y:S02]  /*9b40*/  SYNCS.PHASECHK.TRANS64.TRYWAIT P1, [R2+URZ+0xa0], R5 ;  /* 0x0000a005020075a7 */ /* 0x0022a400080211ff */
[----:B--2---:R-:W-:Y:S05]  /*9b50*/  @!P1 NANOSLEEP.SYNCS 0x989680 ;  /* 0x009896800000995d */ /* 0x004fea0003900000 */
[----:B------:R-:W2:Y:S02]  /*9b60*/  @!P1 SYNCS.PHASECHK.TRANS64 P1, [R2+URZ+0xa0], R5 ;  /* 0x0000a005020095a7 */ /* 0x000ea400080210ff */
[----:B--2---:R-:W-:Y:S05]  /*9b70*/  @!P1 BRA `(.L_x_51) ;  /* 0xfffffffc00f09947 */ /* 0x004fea000383ffff */
[----:B------:R-:W-:Y:S05]  /*9b80*/  BRA `(.L_x_148) ;  /* 0xffffff9000487947 */ /* 0x000fea000383ffff */
.L_x_54:
[----:B------:R-:W-:-:S07]  /*9b90*/  MOV R0, UR4 ;  /* 0x0000000400007c02 */ /* 0x000fce0008000f00 */
.L_x_149:
[----:B-1----:R1:W2:Y:S02]  /*9ba0*/  SYNCS.PHASECHK.TRANS64.TRYWAIT P0, [R0+URZ+0xb0], R3 ;  /* 0x0000b003000075a7 */ /* 0x0022a400080011ff */
[----:B--2---:R-:W-:Y:S05]  /*9bb0*/  @!P0 NANOSLEEP.SYNCS 0x989680 ;  /* 0x009896800000895d */ /* 0x004fea0003900000 */
[----:B------:R-:W2:Y:S02]  /*9bc0*/  @!P0 SYNCS.PHASECHK.TRANS64 P0, [R0+URZ+0xb0], R3 ;  /* 0x0000b003000085a7 */ /* 0x000ea400080010ff */
[----:B--2---:R-:W-:Y:S05]  /*9bd0*/  @!P0 BRA `(.L_x_149) ;  /* 0xfffffffc00f08947 */ /* 0x004fea000383ffff */
[----:B------:R-:W-:Y:S05]  /*9be0*/  BRA `(.L_x_53) ;  /* 0xffffff90009c7947 */ /* 0x000fea000383ffff */
.L_x_61:
[----:B-1----:R1:W2:Y:S02]  /*9bf0*/  SYNCS.PHASECHK.TRANS64.TRYWAIT P1, [R0+URZ+0xa0], R5 ;  /* 0x0000a005000075a7 */ /* 0x0022a400080211ff */
[----:B--2---:R-:W-:Y:S05]  /*9c00*/  @!P1 NANOSLEEP.SYNCS 0x989680 ;  /* 0x009896800000995d */ /* 0x004fea0003900000 */
[----:B------:R-:W2:Y:S02]  /*9c10*/  @!P1 SYNCS.PHASECHK.TRANS64 P1, [R0+URZ+0xa0], R5 ;  /* 0x0000a005000095a7 */ /* 0x000ea400080210ff */
[----:B--2---:R-:W-:Y:S05]  /*9c20*/  @!P1 BRA `(.L_x_61) ;  /* 0xfffffffc00f09947 */ /* 0x004fea000383ffff */
[----:B------:R-:W-:Y:S05]  /*9c30*/  BRA `(.L_x_150) ;  /* 0xffffff9800147947 */ /* 0x000fea000383ffff */
.L_x_62:
[----:B------:R-:W-:-:S07]  /*9c40*/  MOV R3, UR31 ;  /* 0x0000001f00037c02 */ /* 0x000fce0008000f00 */
.L_x_151:
[----:B-1----:R1:W2:Y:S02]  /*9c50*/  SYNCS.PHASECHK.TRANS64.TRYWAIT P0, [R3+URZ+0xe0], R0 ;  /* 0x0000e000030075a7 */ /* 0x0022a400080011ff */
[----:B--2---:R-:W-:Y:S05]  /*9c60*/  @!P0 NANOSLEEP.SYNCS 0x989680 ;  /* 0x009896800000895d */ /* 0x004fea0003900000 */
[----:B------:R-:W2:Y:S02]  /*9c70*/  @!P0 SYNCS.PHASECHK.TRANS64 P0, [R3+URZ+0xe0], R0 ;  /* 0x0000e000030085a7 */ /* 0x000ea400080010ff */
[----:B--2---:R-:W-:Y:S05]  /*9c80*/  @!P0 BRA `(.L_x_151) ;  /* 0xfffffffc00f08947 */ /* 0x004fea000383ffff */
[----:B------:R-:W-:Y:S05]  /*9c90*/  BRA `(.L_x_152) ;  /* 0xffffff9800647947 */ /* 0x000fea000383ffff */
.L_x_65:
[----:B------:R-:W-:Y:S07]  /*9ca0*/  MOV R0, UR5 ;  /* 0x0000000500007c02 */ /* 0x000fee0008000f00 */
.L_x_153:
[----:B-1----:R1:W2:Y:S02]  /*9cb0*/  SYNCS.PHASECHK.TRANS64.TRYWAIT P0, [R0+URZ], R3 ;  /* 0x00000003000075a7 */ /* 0x0022a400080011ff */
[----:B--2---:R-:W-:Y:S05]  /*9cc0*/  @!P0 NANOSLEEP.SYNCS 0x989680 ;  /* 0x009896800000895d */ /* 0x004fea0003900000 */
[----:B------:R-:W2:Y:S02]  /*9cd0*/  @!P0 SYNCS.PHASECHK.TRANS64 P0, [R0+URZ], R3 ;  /* 0x00000003000085a7 */ /* 0x000ea400080010ff */
[----:B--2---:R-:W-:Y:S05]  /*9ce0*/  @!P0 BRA `(.L_x_153) ;  /* 0xfffffffc00f08947 */ /* 0x004fea000383ffff */
[----:B------:R-:W-:Y:S05]  /*9cf0*/  BRA `(.L_x_64) ;  /* 0xffffff9800807947 */ /* 0x000fea000383ffff */
.L_x_68:
[----:B------:R-:W-:-:S07]  /*9d00*/  MOV R0, UR4 ;  /* 0x0000000400007c02 */ /* 0x000fce0008000f00 */
.L_x_154:
[----:B--2---:R2:W4:Y:S02]  /*9d10*/  SYNCS.PHASECHK.TRANS64.TRYWAIT P0, [R0+URZ], R3 ;  /* 0x00000003000075a7 */ /* 0x00452400080011ff */
[----:B----4-:R-:W-:Y:S05]  /*9d20*/  @!P0 NANOSLEEP.SYNCS 0x989680 ;  /* 0x009896800000895d */ /* 0x010fea0003900000 */
[----:B------:R-:W4:Y:S02]  /*9d30*/  @!P0 SYNCS.PHASECHK.TRANS64 P0, [R0+URZ], R3 ;  /* 0x00000003000085a7 */ /* 0x000f2400080010ff */
[----:B----4-:R-:W-:Y:S05]  /*9d40*/  @!P0 BRA `(.L_x_154) ;  /* 0xfffffffc00f08947 */ /* 0x010fea000383ffff */
[----:B------:R-:W-:Y:S05]  /*9d50*/  BRA `(.L_x_155) ;  /* 0xffffff9c005c7947 */ /* 0x000fea000383ffff */
.L_x_69:
[----:B------:R-:W-:-:S07]  /*9d60*/  MOV R0, UR5 ;  /* 0x0000000500007c02 */ /* 0x000fce0008000f00 */
.L_x_156:
[----:B-1----:R1:W2:Y:S02]  /*9d70*/  SYNCS.PHASECHK.TRANS64.TRYWAIT P0, [R0+URZ], R3 ;  /* 0x00000003000075a7 */ /* 0x0022a400080011ff */
[----:B--2---:R-:W-:Y:S05]  /*9d80*/  @!P0 NANOSLEEP.SYNCS 0x989680 ;  /* 0x009896800000895d */ /* 0x004fea0003900000 */
[----:B------:R-:W2:Y:S02]  /*9d90*/  @!P0 SYNCS.PHASECHK.TRANS64 P0, [R0+URZ], R3 ;  /* 0x00000003000085a7 */ /* 0x000ea400080010ff */
[----:B--2---:R-:W-:Y:S05]  /*9da0*/  @!P0 BRA `(.L_x_156) ;  /* 0xfffffffc00f08947 */ /* 0x004fea000383ffff */
[----:B------:R-:W-:Y:S05]  /*9db0*/  BRA `(.L_x_157) ;  /* 0xffffff9c00687947 */ /* 0x000fea000383ffff */
.L_x_70:
[----:B------:R-:W-:-:S07]  /*9dc0*/  MOV R0, UR5 ;  /* 0x0000000500007c02 */ /* 0x000fce0008000f00 */
.L_x_158:
[----:B-1----:R1:W2:Y:S02]  /*9dd0*/  SYNCS.PHASECHK.TRANS64.TRYWAIT P0, [R0+URZ], R3 ;  /* 0x00000003000075a7 */ /* 0x0022a400080011ff */
[----:B--2---:R-:W-:Y:S05]  /*9de0*/  @!P0 NANOSLEEP.SYNCS 0x989680 ;  /* 0x009896800000895d */ /* 0x004fea0003900000 */
[----:B------:R-:W2:Y:S02]  /*9df0*/  @!P0 SYNCS.PHASECHK.TRANS64 P0, [R0+URZ], R3 ;  /* 0x00000003000085a7 */ /* 0x000ea400080010ff */
[----:B--2---:R-:W-:Y:S05]  /*9e00*/  @!P0 BRA `(.L_x_158) ;  /* 0xfffffffc00f08947 */ /* 0x004fea000383ffff */
[----:B------:R-:W-:Y:S05]  /*9e10*/  BRA `(.L_x_159) ;  /* 0xffffff9c00747947 */ /* 0x000fea000383ffff */
.L_x_71:
[----:B------:R-:W-:-:S07]  /*9e20*/  MOV R0, UR4 ;  /* 0x0000000400007c02 */ /* 0x000fce0008000f00 */
.L_x_160:
[----:B-1----:R1:W2:Y:S02]  /*9e30*/  SYNCS.PHASECHK.TRANS64.TRYWAIT P0, [R0+URZ], R3 ;  /* 0x00000003000075a7 */ /* 0x0022a400080011ff */
[----:B--2---:R-:W-:Y:S05]  /*9e40*/  @!P0 NANOSLEEP.SYNCS 0x989680 ;  /* 0x009896800000895d */ /* 0x004fea0003900000 */
[----:B------:R-:W2:Y:S02]  /*9e50*/  @!P0 SYNCS.PHASECHK.TRANS64 P0, [R0+URZ], R3 ;  /* 0x00000003000085a7 */ /* 0x000ea400080010ff */
[----:B--2---:R-:W-:Y:S05]  /*9e60*/  @!P0 BRA `(.L_x_160) ;  /* 0xfffffffc00f08947 */ /* 0x004fea000383ffff */
[----:B------:R-:W-:Y:S05]  /*9e70*/  BRA `(.L_x_161) ;  /* 0xffffff9c00807947 */ /* 0x000fea000383ffff */
.L_x_76:
[----:B--2---:R2:W3:Y:S02]  /*9e80*/  SYNCS.PHASECHK.TRANS64.TRYWAIT P0, [R12+URZ+0xa0], R9 ;  /* 0x0000a0090c0075a7 */ /* 0x0044e400080011ff */
[----:B---3--:R-:W-:Y:S05]  /*9e90*/  @!P0 NANOSLEEP.SYNCS 0x989680 ;  /* 0x009896800000895d */ /* 0x008fea0003900000 */
[----:B------:R-:W3:Y:S02]  /*9ea0*/  @!P0 SYNCS.PHASECHK.TRANS64 P0, [R12+URZ+0xa0], R9 ;  /* 0x0000a0090c0085a7 */ /* 0x000ee400080010ff */
[----:B---3--:R-:W-:Y:S05]  /*9eb0*/  @!P0 BRA `(.L_x_76) ;  /* 0xfffffffc00f08947 */ /* 0x008fea000383ffff */
[----:B------:R-:W-:Y:S05]  /*9ec0*/  BRA `(.L_x_162) ;  /* 0xffffffa000b07947 */ /* 0x000fea000383ffff */
.L_x_79:
[----:B------:R-:W-:Y:S07]  /*9ed0*/  MOV R0, UR21 ;  /* 0x0000001500007c02 */ /* 0x000fee0008000f00 */
.L_x_163:
[----:B--2---:R2:W3:Y:S02]  /*9ee0*/  SYNCS.PHASECHK.TRANS64.TRYWAIT P2, [R0+URZ+0x98], R11 ;  /* 0x0000980b000075a7 */ /* 0x0044e400080411ff */
[----:B---3--:R-:W-:Y:S05]  /*9ef0*/  @!P2 NANOSLEEP.SYNCS 0x989680 ;  /* 0x009896800000a95d */ /* 0x008fea0003900000 */
[----:B------:R-:W3:Y:S02]  /*9f00*/  @!P2 SYNCS.PHASECHK.TRANS64 P2, [R0+URZ+0x98], R11 ;  /* 0x0000980b0000a5a7 */ /* 0x000ee400080410ff */
[----:B---3--:R-:W-:Y:S05]  /*9f10*/  @!P2 BRA `(.L_x_163) ;  /* 0xfffffffc00f0a947 */ /* 0x008fea000383ffff */
[----:B------:R-:W-:Y:S05]  /*9f20*/  BRA `(.L_x_78) ;  /* 0xffffffa800187947 */ /* 0x000fea000383ffff */
.L_x_82:
[----:B--2---:R-:W-:Y:S07]  /*9f30*/  MOV R0, UR21 ;  /* 0x0000001500007c02 */ /* 0x004fee0008000f00 */
.L_x_164:
[----:B--2---:R2:W3:Y:S02]  /*9f40*/  SYNCS.PHASECHK.TRANS64.TRYWAIT P0, [R0+URZ+0x70], R9 ;  /* 0x00007009000075a7 */ /* 0x0044e400080011ff */
[----:B---3--:R-:W-:Y:S05]  /*9f50*/  @!P0 NANOSLEEP.SYNCS 0x989680 ;  /* 0x009896800000895d */ /* 0x008fea0003900000 */
[----:B------:R-:W3:Y:S02]  /*9f60*/  @!P0 SYNCS.PHASECHK.TRANS64 P0, [R0+URZ+0x70], R9 ;  /* 0x00007009000085a7 */ /* 0x000ee400080010ff */
[----:B---3--:R-:W-:Y:S05]  /*9f70*/  @!P0 BRA `(.L_x_164) ;  /* 0xfffffffc00f08947 */ /* 0x008fea000383ffff */
[----:B------:R-:W-:Y:S05]  /*9f80*/  BRA `(.L_x_165) ;  /* 0xffffffa800747947 */ /* 0x000fea000383ffff */
.L_x_83:
[----:B------:R-:W-:Y:S07]  /*9f90*/  MOV R0, UR21 ;  /* 0x0000001500007c02 */ /* 0x000fee0008000f00 */
.L_x_166:
[----:B--2---:R2:W3:Y:S02]  /*9fa0*/  SYNCS.PHASECHK.TRANS64.TRYWAIT P0, [R0+URZ+0x78], R9 ;  /* 0x00007809000075a7 */ /* 0x0044e400080011ff */
[----:B---3--:R-:W-:Y:S05]  /*9fb0*/  @!P0 NANOSLEEP.SYNCS 0x989680 ;  /* 0x009896800000895d */ /* 0x008fea0003900000 */
[----:B------:R-:W3:Y:S02]  /*9fc0*/  @!P0 SYNCS.PHASECHK.TRANS64 P0, [R0+URZ+0x78], R9 ;  /* 0x00007809000085a7 */ /* 0x000ee400080010ff */
[----:B---3--:R-:W-:Y:S05]  /*9fd0*/  @!P0 BRA `(.L_x_166) ;  /* 0xfffffffc00f08947 */ /* 0x008fea000383ffff */
[----:B------:R-:W-:Y:S05]  /*9fe0*/  BRA `(.L_x_167) ;  /* 0xffffffa800ac7947 */ /* 0x000fea000383ffff */
.L_x_84:
[----:B------:R-:W-:Y:S07]  /*9ff0*/  MOV R0, UR21 ;  /* 0x0000001500007c02 */ /* 0x000fee0008000f00 */
.L_x_168:
[----:B--2---:R2:W3:Y:S02]  /*a000*/  SYNCS.PHASECHK.TRANS64.TRYWAIT P0, [R0+URZ+0x80], R9 ;  /* 0x00008009000075a7 */ /* 0x0044e400080011ff */
[----:B---3--:R-:W-:Y:S05]  /*a010*/  @!P0 NANOSLEEP.SYNCS 0x989680 ;  /* 0x009896800000895d */ /* 0x008fea0003900000 */
[----:B------:R-:W3:Y:S02]  /*a020*/  @!P0 SYNCS.PHASECHK.TRANS64 P0, [R0+URZ+0x80], R9 ;  /* 0x00008009000085a7 */ /* 0x000ee400080010ff */
[----:B---3--:R-:W-:Y:S05]  /*a030*/  @!P0 BRA `(.L_x_168) ;  /* 0xfffffffc00f08947 */ /* 0x008fea000383ffff */
[----:B------:R-:W-:Y:S05]  /*a040*/  BRA `(.L_x_169) ;  /* 0xffffffa800f07947 */ /* 0x000fea000383ffff */
.L_x_85:
[----:B------:R-:W-:Y:S07]  /*a050*/  MOV R0, UR21 ;  /* 0x0000001500007c02 */ /* 0x000fee0008000f00 */
.L_x_170:
[----:B--2---:R2:W3:Y:S02]  /*a060*/  SYNCS.PHASECHK.TRANS64.TRYWAIT P0, [R0+URZ+0x88], R9 ;  /* 0x00008809000075a7 */ /* 0x0044e400080011ff */
[----:B---3--:R-:W-:Y:S05]  /*a070*/  @!P0 NANOSLEEP.SYNCS 0x989680 ;  /* 0x009896800000895d */ /* 0x008fea0003900000 */
[----:B------:R-:W3:Y:S02]  /*a080*/  @!P0 SYNCS.PHASECHK.TRANS64 P0, [R0+URZ+0x88], R9 ;  /* 0x00008809000085a7 */ /* 0x000ee400080010ff */
[----:B---3--:R-:W-:Y:S05]  /*a090*/  @!P0 BRA `(.L_x_170) ;  /* 0xfffffffc00f08947 */ /* 0x008fea000383ffff */
[----:B------:R-:W-:Y:S05]  /*a0a0*/  BRA `(.L_x_171) ;  /* 0xffffffac00307947 */ /* 0x000fea000383ffff */
.L_x_87:
[----:B------:R-:W-:-:S07]  /*a0b0*/  MOV R0, UR21 ;  /* 0x0000001500007c02 */ /* 0x000fce0008000f00 */
.L_x_172:
[----:B---3--:R3:W4:Y:S02]  /*a0c0*/  SYNCS.PHASECHK.TRANS64.TRYWAIT P0, [R0+URZ+0x70], R3 ;  /* 0x00007003000075a7 */ /* 0x00872400080011ff */
[----:B----4-:R-:W-:Y:S05]  /*a0d0*/  @!P0 NANOSLEEP.SYNCS 0x989680 ;  /* 0x009896800000895d */ /* 0x010fea0003900000 */
[----:B------:R-:W4:Y:S02]  /*a0e0*/  @!P0 SYNCS.PHASECHK.TRANS64 P0, [R0+URZ+0x70], R3 ;  /* 0x00007003000085a7 */ /* 0x000f2400080010ff */
[----:B----4-:R-:W-:Y:S05]  /*a0f0*/  @!P0 BRA `(.L_x_172) ;  /* 0xfffffffc00f08947 */ /* 0x010fea000383ffff */
[----:B------:R-:W-:Y:S05]  /*a100*/  BRA `(.L_x_173) ;  /* 0xffffffac00a47947 */ /* 0x000fea000383ffff */
.L_x_88:
[----:B---3--:R-:W-:-:S07]  /*a110*/  MOV R0, UR21 ;  /* 0x0000001500007c02 */ /* 0x008fce0008000f00 */
.L_x_174:
[----:B---3--:R3:W4:Y:S02]  /*a120*/  SYNCS.PHASECHK.TRANS64.TRYWAIT P0, [R0+URZ+0x78], R3 ;  /* 0x00007803000075a7 */ /* 0x00872400080011ff */
[----:B----4-:R-:W-:Y:S05]  /*a130*/  @!P0 NANOSLEEP.SYNCS 0x989680 ;  /* 0x009896800000895d */ /* 0x010fea0003900000 */
[----:B------:R-:W4:Y:S02]  /*a140*/  @!P0 SYNCS.PHASECHK.TRANS64 P0, [R0+URZ+0x78], R3 ;  /* 0x00007803000085a7 */ /* 0x000f2400080010ff */
[----:B----4-:R-:W-:Y:S05]  /*a150*/  @!P0 BRA `(.L_x_174) ;  /* 0xfffffffc00f08947 */ /* 0x010fea000383ffff */
[----:B------:R-:W-:Y:S05]  /*a160*/  BRA `(.L_x_175) ;  /* 0xffffffac00947947 */ /* 0x000fea000383ffff */
.L_x_89:
[----:B---3--:R-:W-:-:S07]  /*a170*/  MOV R0, UR21 ;  /* 0x0000001500007c02 */ /* 0x008fce0008000f00 */
.L_x_176:
[----:B---3--:R3:W4:Y:S02]  /*a180*/  SYNCS.PHASECHK.TRANS64.TRYWAIT P0, [R0+URZ+0x80], R3 ;  /* 0x00008003000075a7 */ /* 0x00872400080011ff */
[----:B----4-:R-:W-:Y:S05]  /*a190*/  @!P0 NANOSLEEP.SYNCS 0x989680 ;  /* 0x009896800000895d */ /* 0x010fea0003900000 */
[----:B------:R-:W4:Y:S02]  /*a1a0*/  @!P0 SYNCS.PHASECHK.TRANS64 P0, [R0+URZ+0x80], R3 ;  /* 0x00008003000085a7 */ /* 0x000f2400080010ff */
[----:B----4-:R-:W-:Y:S05]  /*a1b0*/  @!P0 BRA `(.L_x_176) ;  /* 0xfffffffc00f08947 */ /* 0x010fea000383ffff */
[----:B------:R-:W-:Y:S05]  /*a1c0*/  BRA `(.L_x_177) ;  /* 0xffffffac00847947 */ /* 0x000fea000383ffff */
.L_x_91:
[----:B-1----:R1:W2:Y:S02]  /*a1d0*/  SYNCS.PHASECHK.TRANS64.TRYWAIT P0, [R3+URZ+0xa0], R0 ;  /* 0x0000a000030075a7 */ /* 0x0022a400080011ff */
[----:B--2---:R-:W-:Y:S05]  /*a1e0*/  @!P0 NANOSLEEP.SYNCS 0x989680 ;  /* 0x009896800000895d */ /* 0x004fea0003900000 */
[----:B------:R-:W2:Y:S02]  /*a1f0*/  @!P0 SYNCS.PHASECHK.TRANS64 P0, [R3+URZ+0xa0], R0 ;  /* 0x0000a000030085a7 */ /* 0x000ea400080010ff */
[----:B--2---:R-:W-:Y:S05]  /*a200*/  @!P0 BRA `(.L_x_91) ;  /* 0xfffffffc00f08947 */ /* 0x004fea000383ffff */
[----:B------:R-:W-:Y:S05]  /*a210*/  BRA `(.L_x_178) ;  /* 0xffffffb000547947 */ /* 0x000fea000383ffff */
.L_x_102:
[----:B--2---:R2:W1:Y:S02]  /*a220*/  SYNCS.PHASECHK.TRANS64.TRYWAIT P1, [R2+URZ+0x50], R3 ;  /* 0x00005003020075a7 */ /* 0x00446400080211ff */
[----:B-1----:R-:W-:Y:S05]  /*a230*/  @!P1 NANOSLEEP.SYNCS 0x989680 ;  /* 0x009896800000995d */ /* 0x002fea0003900000 */
[----:B------:R-:W1:Y:S02]  /*a240*/  @!P1 SYNCS.PHASECHK.TRANS64 P1, [R2+URZ+0x50], R3 ;  /* 0x00005003020095a7 */ /* 0x000e6400080210ff */
[----:B-1----:R-:W-:Y:S05]  /*a250*/  @!P1 BRA `(.L_x_102) ;  /* 0xfffffffc00f09947 */ /* 0x002fea000383ffff */
[----:B------:R-:W-:Y:S05]  /*a260*/  BRA `(.L_x_101) ;  /* 0xffffffbc00cc7947 */ /* 0x000fea000383ffff */
.L_x_104:
[----:B--2---:R2:W4:Y:S02]  /*a270*/  SYNCS.PHASECHK.TRANS64.TRYWAIT P0, [R71+URZ+0xc0], R4 ;  /* 0x0000c004470075a7 */ /* 0x00452400080011ff */
[----:B----4-:R-:W-:Y:S05]  /*a280*/  @!P0 NANOSLEEP.SYNCS 0x989680 ;  /* 0x009896800000895d */ /* 0x010fea0003900000 */
[----:B------:R-:W4:Y:S02]  /*a290*/  @!P0 SYNCS.PHASECHK.TRANS64 P0, [R71+URZ+0xc0], R4 ;  /* 0x0000c004470085a7 */ /* 0x000f2400080010ff */
[----:B----4-:R-:W-:Y:S05]  /*a2a0*/  @!P0 BRA `(.L_x_104) ;  /* 0xfffffffc00f08947 */ /* 0x010fea000383ffff */
[----:B------:R-:W-:Y:S05]  /*a2b0*/  BRA `(.L_x_103) ;  /* 0xffffffc0001c7947 */ /* 0x000fea000383ffff */
.L_x_112:
[----:B---3--:R3:W4:Y:S02]  /*a2c0*/  SYNCS.PHASECHK.TRANS64.TRYWAIT P0, [R112+URZ+0x50], R3 ;  /* 0x00005003700075a7 */ /* 0x00872400080011ff */
[----:B----4-:R-:W-:Y:S05]  /*a2d0*/  @!P0 NANOSLEEP.SYNCS 0x989680 ;  /* 0x009896800000895d */ /* 0x010fea0003900000 */
[----:B------:R-:W4:Y:S02]  /*a2e0*/  @!P0 SYNCS.PHASECHK.TRANS64 P0, [R112+URZ+0x50], R3 ;  /* 0x00005003700085a7 */ /* 0x000f2400080010ff */
[----:B----4-:R-:W-:Y:S05]  /*a2f0*/  @!P0 BRA `(.L_x_112) ;  /* 0xfffffffc00f08947 */ /* 0x010fea000383ffff */
[----:B------:R-:W-:Y:S05]  /*a300*/  BRA `(.L_x_111) ;  /* 0xffffffcc00107947 */ /* 0x000fea000383ffff */
.L_x_120:
[----:B---3--:R3:W4:Y:S02]  /*a310*/  SYNCS.PHASECHK.TRANS64.TRYWAIT P0, [R112+URZ+0x50], R5 ;  /* 0x00005005700075a7 */ /* 0x00872400080011ff */
[----:B----4-:R-:W-:Y:S05]  /*a320*/  @!P0 NANOSLEEP.SYNCS 0x989680 ;  /* 0x009896800000895d */ /* 0x010fea0003900000 */
[----:B------:R-:W4:Y:S02]  /*a330*/  @!P0 SYNCS.PHASECHK.TRANS64 P0, [R112+URZ+0x50], R5 ;  /* 0x00005005700085a7 */ /* 0x000f2400080010ff */
[----:B----4-:R-:W-:Y:S05]  /*a340*/  @!P0 BRA `(.L_x_120) ;  /* 0xfffffffc00f08947 */ /* 0x010fea000383ffff */
[----:B------:R-:W-:Y:S05]  /*a350*/  BRA `(.L_x_119) ;  /* 0xffffffd800507947 */ /* 0x000fea000383ffff */
.L_x_128:
[----:B---3--:R3:W4:Y:S02]  /*a360*/  SYNCS.PHASECHK.TRANS64.TRYWAIT P0, [R102+URZ+0x50], R3 ;  /* 0x00005003660075a7 */ /* 0x00872400080011ff */
[----:B----4-:R-:W-:Y:S05]  /*a370*/  @!P0 NANOSLEEP.SYNCS 0x989680 ;  /* 0x009896800000895d */ /* 0x010fea0003900000 */
[----:B------:R-:W4:Y:S02]  /*a380*/  @!P0 SYNCS.PHASECHK.TRANS64 P0, [R102+URZ+0x50], R3 ;  /* 0x00005003660085a7 */ /* 0x000f2400080010ff */
[----:B----4-:R-:W-:Y:S05]  /*a390*/  @!P0 BRA `(.L_x_128) ;  /* 0xfffffffc00f08947 */ /* 0x010fea000383ffff */
[----:B------:R-:W-:Y:S05]  /*a3a0*/  BRA `(.L_x_127) ;  /* 0xffffffe4009c7947 */ /* 0x000fea000383ffff */
        .weak           $__internal_0_$__cuda_sm10x_tcgen05_guardrail_trap_col_being_dealloced_not_returned_by_alloc
        .type           $__internal_0_$__cuda_sm10x_tcgen05_guardrail_trap_col_being_dealloced_not_returned_by_alloc,@function
        .size           $__internal_0_$__cuda_sm10x_tcgen05_guardrail_trap_col_being_dealloced_not_returned_by_alloc,($__internal_1_$__cuda_sm10x_tcgen05_guardrail_trap_phase_invalid_during_alloc - $__internal_0_$__cuda_sm10x_tcgen05_guardrail_trap_col_being_dealloced_not_returned_by_alloc)
$__internal_0_$__cuda_sm10x_tcgen05_guardrail_trap_col_being_dealloced_not_returned_by_alloc:
[----:B------:R-:W-:Y:S05]  /*a3b0*/  BPT.TRAP 0x1 ;  /* 0x000000040000795c */ /* 0x000fea0000300000 */
[----:B------:R-:W-:-:S04]  /*a3c0*/  HFMA2 R3, -RZ, RZ, 0, 0 ;  /* 0x00000000ff037431 */ /* 0x000fc800000001ff */
[----:B------:R-:W-:Y:S05]  /*a3d0*/  RET.REL.NODEC R2 `(_ZN7cutlass13device_kernelINS_4gemm6kernel13GemmUniversalIN4cute5tupleIJiiiiEEENS1_10collective13CollectiveMmaINS1_35MainloopSm100TmaUmmaWarpSpecializedILi5ELi2ELi4ENS5_IJNS4_1CILi1EEENSA_ILi2EEESB_EEEEENS5_IJNSA_ILi64EEENSA_ILi256EEENSA_ILi128EEEEEENS_12float_e5m2_tENS5_IJlSB_lEEESJ_SK_NS4_8TiledMMAINS4_8MMA_AtomIJNS4_10MMA_TraitsINS4_19SM100_MMA_F8F6F4_SSEJSJ_SJ_fSF_SG_NS4_17integral_constantINS4_4UMMA5MajorELSR_0EEESS_NSP_INSQ_7ScaleInELST_0EEESU_EEEEEENS4_6LayoutINS5_IJSB_SB_SB_EEENS5_IJNSA_ILi0EEESZ_SZ_EEEEENS5_IJNS4_10UnderscoreES12_S12_EEEEENS4_23SM90_TMA_LOAD_MULTICASTENS4_14ComposedLayoutINS4_7SwizzleILi3ELi4ELi3EEENS4_18smem_ptr_flag_bitsILi8EEENSX_INS5_IJNSA_ILi8EEESH_EEENS5_IJSH_SB_EEEEEEEvNS4_8identityENS4_13SM90_TMA_LOADES1F_vS1G_EENS_8epilogue10collective18CollectiveEpilogueINS1J_23Sm100TmaWarpSpecializedILi4ELi2ELi32ELb0ELb0EEEJSI_NS5_IJNSX_ISF_SB_EES1O_EEESJ_SK_SJ_SK_NS1J_6fusion15FusionCallbacksIS1N_NS1Q_17LinearCombinationISJ_fSJ_fLNS_15FloatRoundStyleE2EEESI_S1P_JEEENS4_5SM1004TMEM4LOAD26SM100_TMEM_LOAD_16dp32b32xES1H_NS16_INS17_ILi2ELi4ELi3EEES1A_NSX_INS5_IJS1B_SF_EEENS5_IJSF_SB_EEEEEEENS4_39AutoVectorizingCopyWithAssumedAlignmentILi128EEENS4_14SM90_TMA_STOREES24_S26_S26_EEEvvEEEEvNT_6ParamsE) ;  /* 0xffffff5c02087950 */ /* 0x000fea0003c3ffff */
        .weak           $__internal_1_$__cuda_sm10x_tcgen05_guardrail_trap_phase_invalid_during_alloc
        .type           $__internal_1_$__cuda_sm10x_tcgen05_guardrail_trap_phase_invalid_during_alloc,@function
        .size           $__internal_1_$__cuda_sm10x_tcgen05_guardrail_trap_phase_invalid_during_alloc,($__internal_2_$__cuda_sm10x_tcgen05_guardrail_trap_unallocated_columns_being_dealloced - $__internal_1_$__cuda_sm10x_tcgen05_guardrail_trap_phase_invalid_during_alloc)
$__internal_1_$__cuda_sm10x_tcgen05_guardrail_trap_phase_invalid_during_alloc:
[----:B------:R-:W-:Y:S05]  /*a3e0*/  BPT.TRAP 0x1 ;  /* 0x000000040000795c */ /* 0x000fea0000300000 */
[----:B------:R-:W-:-:S04]  /*a3f0*/  MOV R5, 0x0 ;  /* 0x0000000000057802 */ /* 0x000fc80000000f00 */
[----:B------:R-:W-:Y:S05]  /*a400*/  RET.REL.NODEC R4 `(_ZN7cutlass13device_kernelINS_4gemm6kernel13GemmUniversalIN4cute5tupleIJiiiiEEENS1_10collective13CollectiveMmaINS1_35MainloopSm100TmaUmmaWarpSpecializedILi5ELi2ELi4ENS5_IJNS4_1CILi1EEENSA_ILi2EEESB_EEEEENS5_IJNSA_ILi64EEENSA_ILi256EEENSA_ILi128EEEEEENS_12float_e5m2_tENS5_IJlSB_lEEESJ_SK_NS4_8TiledMMAINS4_8MMA_AtomIJNS4_10MMA_TraitsINS4_19SM100_MMA_F8F6F4_SSEJSJ_SJ_fSF_SG_NS4_17integral_constantINS4_4UMMA5MajorELSR_0EEESS_NSP_INSQ_7ScaleInELST_0EEESU_EEEEEENS4_6LayoutINS5_IJSB_SB_SB_EEENS5_IJNSA_ILi0EEESZ_SZ_EEEEENS5_IJNS4_10UnderscoreES12_S12_EEEEENS4_23SM90_TMA_LOAD_MULTICASTENS4_14ComposedLayoutINS4_7SwizzleILi3ELi4ELi3EEENS4_18smem_ptr_flag_bitsILi8EEENSX_INS5_IJNSA_ILi8EEESH_EEENS5_IJSH_SB_EEEEEEEvNS4_8identityENS4_13SM90_TMA_LOADES1F_vS1G_EENS_8epilogue10collective18CollectiveEpilogueINS1J_23Sm100TmaWarpSpecializedILi4ELi2ELi32ELb0ELb0EEEJSI_NS5_IJNSX_ISF_SB_EES1O_EEESJ_SK_SJ_SK_NS1J_6fusion15FusionCallbacksIS1N_NS1Q_17LinearCombinationISJ_fSJ_fLNS_15FloatRoundStyleE2EEESI_S1P_JEEENS4_5SM1004TMEM4LOAD26SM100_TMEM_LOAD_16dp32b32xES1H_NS16_INS17_ILi2ELi4ELi3EEES1A_NSX_INS5_IJS1B_SF_EEENS5_IJSF_SB_EEEEEEENS4_39AutoVectorizingCopyWithAssumedAlignmentILi128EEENS4_14SM90_TMA_STOREES24_S26_S26_EEEvvEEEEvNT_6ParamsE) ;  /* 0xffffff5804fc7950 */ /* 0x000fea0003c3ffff */
        .weak           $__internal_2_$__cuda_sm10x_tcgen05_guardrail_trap_unallocated_columns_being_dealloced
        .type           $__internal_2_$__cuda_sm10x_tcgen05_guardrail_trap_unallocated_columns_being_dealloced,@function
        .size           $__internal_2_$__cuda_sm10x_tcgen05_guardrail_trap_unallocated_columns_being_dealloced,(.L_x_180 - $__internal_2_$__cuda_sm10x_tcgen05_guardrail_trap_unallocated_columns_being_dealloced)
$__internal_2_$__cuda_sm10x_tcgen05_guardrail_trap_unallocated_columns_being_dealloced:
[----:B------:R-:W-:Y:S05]  /*a410*/  BPT.TRAP 0x1 ;  /* 0x000000040000795c */ /* 0x000fea0000300000 */
[----:B------:R-:W-:-:S04]  /*a420*/  HFMA2 R3, -RZ, RZ, 0, 0 ;  /* 0x00000000ff037431 */ /* 0x000fc800000001ff */
[----:B------:R-:W-:Y:S05]  /*a430*/  RET.REL.NODEC R2 `(_ZN7cutlass13device_kernelINS_4gemm6kernel13GemmUniversalIN4cute5tupleIJiiiiEEENS1_10collective13CollectiveMmaINS1_35MainloopSm100TmaUmmaWarpSpecializedILi5ELi2ELi4ENS5_IJNS4_1CILi1EEENSA_ILi2EEESB_EEEEENS5_IJNSA_ILi64EEENSA_ILi256EEENSA_ILi128EEEEEENS_12float_e5m2_tENS5_IJlSB_lEEESJ_SK_NS4_8TiledMMAINS4_8MMA_AtomIJNS4_10MMA_TraitsINS4_19SM100_MMA_F8F6F4_SSEJSJ_SJ_fSF_SG_NS4_17integral_constantINS4_4UMMA5MajorELSR_0EEESS_NSP_INSQ_7ScaleInELST_0EEESU_EEEEEENS4_6LayoutINS5_IJSB_SB_SB_EEENS5_IJNSA_ILi0EEESZ_SZ_EEEEENS5_IJNS4_10UnderscoreES12_S12_EEEEENS4_23SM90_TMA_LOAD_MULTICASTENS4_14ComposedLayoutINS4_7SwizzleILi3ELi4ELi3EEENS4_18smem_ptr_flag_bitsILi8EEENSX_INS5_IJNSA_ILi8EEESH_EEENS5_IJSH_SB_EEEEEEEvNS4_8identityENS4_13SM90_TMA_LOADES1F_vS1G_EENS_8epilogue10collective18CollectiveEpilogueINS1J_23Sm100TmaWarpSpecializedILi4ELi2ELi32ELb0ELb0EEEJSI_NS5_IJNSX_ISF_SB_EES1O_EEESJ_SK_SJ_SK_NS1J_6fusion15FusionCallbacksIS1N_NS1Q_17LinearCombinationISJ_fSJ_fLNS_15FloatRoundStyleE2EEESI_S1P_JEEENS4_5SM1004TMEM4LOAD26SM100_TMEM_LOAD_16dp32b32xES1H_NS16_INS17_ILi2ELi4ELi3EEES1A_NSX_INS5_IJS1B_SF_EEENS5_IJSF_SB_EEEEEEENS4_39AutoVectorizingCopyWithAssumedAlignmentILi128EEENS4_14SM90_TMA_STOREES24_S26_S26_EEEvvEEEEvNT_6ParamsE) ;  /* 0xffffff5802f07950 */ /* 0x000fea0003c3ffff */
.L_x_179:
[----:B------:R-:W-:-:S00]  /*a440*/  BRA `(.L_x_179) ;  /* 0xfffffffc00fc7947 */ /* 0x000fc0000383ffff */
[----:B------:R-:W-:-:S00]  /*a450*/  NOP ;  /* 0x0000000000007918 */ /* 0x000fc00000000000 */
        /* <DEDUP_REMOVED lines=10> */
.L_x_180:


//--------------------- .nv.global.init           --------------------------
	.section	.nv.global.init,"aw",@progbits
.nv.global.init:
	.type		$str$27,@object
	.size		$str$27,($str$28 - $str$27)
$str$27:
        /*0000*/ 	.byte	0x28, 0x61, 0x64, 0x64, 0x72, 0x65, 0x73, 0x73, 0x20, 0x26, 0x20, 0x6d, 0x61, 0x73, 0x6b, 0x29
        /*0010*/ 	.byte	0x20, 0x3d, 0x3d, 0x20, 0x30, 0x00
	.type		$str$28,@object
	.size		$str$28,($str$26 - $str$28)
$str$28:
        /*0016*/ 	.byte	0x2f, 0x74, 0x6d, 0x70, 0x2f, 0x63, 0x75, 0x74, 0x6c, 0x61, 0x73, 0x73, 0x5f, 0x73, 0x77, 0x65
        /*0026*/ 	.byte	0x65, 0x70, 0x5f, 0x73, 0x72, 0x63, 0x2f, 0x69, 0x6e, 0x63, 0x6c, 0x75, 0x64, 0x65, 0x2f, 0x63
        /*0036*/ 	.byte	0x75, 0x74, 0x65, 0x2f, 0x70, 0x6f, 0x69, 0x6e, 0x74, 0x65, 0x72, 0x5f, 0x66, 0x6c, 0x61, 0x67
        /*0046*/ 	.byte	0x67, 0x65, 0x64, 0x2e, 0x68, 0x70, 0x70, 0x00
	.type		$str$26,@object
	.size		$str$26,($str$25 - $str$26)
$str$26:
        /*004e*/ 	.byte	0x2f, 0x74, 0x6d, 0x70, 0x2f, 0x63, 0x75, 0x74, 0x6c, 0x61, 0x73, 0x73, 0x5f, 0x73, 0x77, 0x65
        /*005e*/ 	.byte	0x65, 0x70, 0x5f, 0x73, 0x72, 0x63, 0x2f, 0x69, 0x6e, 0x63, 0x6c, 0x75, 0x64, 0x65, 0x2f, 0x63
        /*006e*/ 	.byte	0x75, 0x74, 0x65, 0x2f, 0x61, 0x74, 0x6f, 0x6d, 0x2f, 0x63, 0x6f, 0x70, 0x79, 0x5f, 0x74, 0x72
        /*007e*/ 	.byte	0x61, 0x69, 0x74, 0x73, 0x5f, 0x73, 0x6d, 0x31, 0x30, 0x30, 0x2e, 0x68, 0x70, 0x70, 0x00
	.type		$str$25,@object
	.size		$str$25,(__unnamed_1 - $str$25)
$str$25:
        /*008d*/ 	.byte	0x28, 0x28, 0x75, 0x69, 0x6e, 0x74, 0x33, 0x32, 0x5f, 0x74, 0x28, 0x74, 0x68, 0x72, 0x65, 0x61
        /*009d*/ 	.byte	0x64, 0x49, 0x64, 0x78, 0x2e, 0x78, 0x29, 0x20, 0x2f, 0x20, 0x33, 0x32, 0x29, 0x20, 0x25, 0x20
        /*00ad*/ 	.byte	0x34, 0x29, 0x20, 0x3d, 0x3d, 0x20, 0x28, 0x28, 0x28, 0x74, 0x6d, 0x65, 0x6d, 0x5f, 0x61, 0x64
        /*00bd*/ 	.byte	0x64, 0x72, 0x20, 0x3e, 0x3e, 0x20, 0x31, 0x36, 0x29, 0x20, 0x2f, 0x20, 0x33, 0x32, 0x29, 0x20
        /*00cd*/ 	.byte	0x25, 0x20, 0x34, 0x29, 0x00
	.type		__unnamed_1,@object
	.size		__unnamed_1,(__unnamed_2 - __unnamed_1)
__unnamed_1:
        /*00d2*/ 	.byte	0x61, 0x75, 0x74, 0x6f, 0x20, 0x63, 0x75, 0x74, 0x65, 0x3a, 0x3a, 0x61, 0x73, 0x5f, 0x70, 0x6f
        /* <DEDUP_REMOVED lines=24> */
        /*0262*/ 	.byte	0x3c, 0x34, 0x30, 0x39, 0x36, 0x3e, 0x3e, 0x3e, 0x3e, 0x5d, 0x00
	.type		__unnamed_2,@object
	.size		__unnamed_2,(__unnamed_3 - __unnamed_2)
__unnamed_2:
        /* <DEDUP_REMOVED lines=26> */
	.type		__unnamed_3,@object
	.size		__unnamed_3,(.L_3 - __unnamed_3)
__unnamed_3:
        /* <DEDUP_REMOVED lines=40> */
        /*0688*/ 	.byte	0x74, 0x65, 0x3a, 0x3a, 0x43, 0x3c, 0x30, 0x3e, 0x3e, 0x3e, 0x3e, 0x5d, 0x00
.L_3:


//--------------------- .nv.shared._ZN7cutlass13device_kernelINS_4gemm6kernel13GemmUniversalIN4cute5tupleIJiiiiEEENS1_10collective13CollectiveMmaINS1_35MainloopSm100TmaUmmaWarpSpecializedILi5ELi2ELi4ENS5_IJNS4_1CILi1EEENSA_ILi2EEESB_EEEEENS5_IJNSA_ILi64EEENSA_ILi256EEENSA_ILi128EEEEEENS_12float_e5m2_tENS5_IJlSB_lEEESJ_SK_NS4_8TiledMMAINS4_8MMA_AtomIJNS4_10MMA_TraitsINS4_19SM100_MMA_F8F6F4_SSEJSJ_SJ_fSF_SG_NS4_17integral_constantINS4_4UMMA5MajorELSR_0EEESS_NSP_INSQ_7ScaleInELST_0EEESU_EEEEEENS4_6LayoutINS5_IJSB_SB_SB_EEENS5_IJNSA_ILi0EEESZ_SZ_EEEEENS5_IJNS4_10UnderscoreES12_S12_EEEEENS4_23SM90_TMA_LOAD_MULTICASTENS4_14ComposedLayoutINS4_7SwizzleILi3ELi4ELi3EEENS4_18smem_ptr_flag_bitsILi8EEENSX_INS5_IJNSA_ILi8EEESH_EEENS5_IJSH_SB_EEEEEEEvNS4_8identityENS4_13SM90_TMA_LOADES1F_vS1G_EENS_8epilogue10collective18CollectiveEpilogueINS1J_23Sm100TmaWarpSpecializedILi4ELi2ELi32ELb0ELb0EEEJSI_NS5_IJNSX_ISF_SB_EES1O_EEESJ_SK_SJ_SK_NS1J_6fusion15FusionCallbacksIS1N_NS1Q_17LinearCombinationISJ_fSJ_fLNS_15FloatRoundStyleE2EEESI_S1P_JEEENS4_5SM1004TMEM4LOAD26SM100_TMEM_LOAD_16dp32b32xES1H_NS16_INS17_ILi2ELi4ELi3EEES1A_NSX_INS5_IJS1B_SF_EEENS5_IJSF_SB_EEEEEEENS4_39AutoVectorizingCopyWithAssumedAlignmentILi128EEENS4_14SM90_TMA_STOREES24_S26_S26_EEEvvEEEEvNT_6ParamsE --------------------------
	.section	.nv.shared._ZN7cutlass13device_kernelINS_4gemm6kernel13GemmUniversalIN4cute5tupleIJiiiiEEENS1_10collective13CollectiveMmaINS1_35MainloopSm100TmaUmmaWarpSpecializedILi5ELi2ELi4ENS5_IJNS4_1CILi1EEENSA_ILi2EEESB_EEEEENS5_IJNSA_ILi64EEENSA_ILi256EEENSA_ILi128EEEEEENS_12float_e5m2_tENS5_IJlSB_lEEESJ_SK_NS4_8TiledMMAINS4_8MMA_AtomIJNS4_10MMA_TraitsINS4_19SM100_MMA_F8F6F4_SSEJSJ_SJ_fSF_SG_NS4_17integral_constantINS4_4UMMA5MajorELSR_0EEESS_NSP_INSQ_7ScaleInELST_0EEESU_EEEEEENS4_6LayoutINS5_IJSB_SB_SB_EEENS5_IJNSA_ILi0EEESZ_SZ_EEEEENS5_IJNS4_10UnderscoreES12_S12_EEEEENS4_23SM90_TMA_LOAD_MULTICASTENS4_14ComposedLayoutINS4_7SwizzleILi3ELi4ELi3EEENS4_18smem_ptr_flag_bitsILi8EEENSX_INS5_IJNSA_ILi8EEESH_EEENS5_IJSH_SB_EEEEEEEvNS4_8identityENS4_13SM90_TMA_LOADES1F_vS1G_EENS_8epilogue10collective18CollectiveEpilogueINS1J_23Sm100TmaWarpSpecializedILi4ELi2ELi32ELb0ELb0EEEJSI_NS5_IJNSX_ISF_SB_EES1O_EEESJ_SK_SJ_SK_NS1J_6fusion15FusionCallbacksIS1N_NS1Q_17LinearCombinationISJ_fSJ_fLNS_15FloatRoundStyleE2EEESI_S1P_JEEENS4_5SM1004TMEM4LOAD26SM100_TMEM_LOAD_16dp32b32xES1H_NS16_INS17_ILi2ELi4ELi3EEES1A_NSX_INS5_IJS1B_SF_EEENS5_IJSF_SB_EEEEEEENS4_39AutoVectorizingCopyWithAssumedAlignmentILi128EEENS4_14SM90_TMA_STOREES24_S26_S26_EEEvvEEEEvNT_6ParamsE,"aw",@nobits
	.sectionflags	@""
	.align	16
	.zero		1024


//--------------------- .nv.shared.reserved.0     --------------------------
	.section	.nv.shared.reserved.0,"aw",@nobits
	.weak		__nv_reservedSMEM_offset_0_alias
	.size		__nv_reservedSMEM_offset_0_alias, 0, 64
	.other		__nv_reservedSMEM_offset_0_alias,@"STO_CUDA_RESERVED_SHARED STV_DEFAULT"
__nv_reservedSMEM_offset_0_alias:
	.zero		0
.nv.shared.reserved.0:
	.zero		64
	.weak		__nv_reservedSMEM_tcgen05_partition
	.type		__nv_reservedSMEM_tcgen05_partition,@object
	.size		__nv_reservedSMEM_tcgen05_partition,(.L_0 - __nv_reservedSMEM_tcgen05_partition)
__nv_reservedSMEM_tcgen05_partition:
	.zero		32
.L_0:


//--------------------- .nv.global                --------------------------
	.section	.nv.global,"aw",@nobits
.nv.global:
	.type		_ZN40_INTERNAL_79d34dd1_4_k_cu_5f7cca39_343614cute1_E,@object
	.size		_ZN40_INTERNAL_79d34dd1_4_k_cu_5f7cca39_343614cute1_E,(_ZN40_INTERNAL_79d34dd1_4_k_cu_5f7cca39_343614cuda3std3__45__cpo6cbeginE - _ZN40_INTERNAL_79d34dd1_4_k_cu_5f7cca39_343614cute1_E)
_ZN40_INTERNAL_79d34dd1_4_k_cu_5f7cca39_343614cute1_E:
	.zero		1
	.type		_ZN40_INTERNAL_79d34dd1_4_k_cu_5f7cca39_343614cuda3std3__45__cpo6cbeginE,@object
	.size		_ZN40_INTERNAL_79d34dd1_4_k_cu_5f7cca39_343614cuda3std3__45__cpo6cbeginE,(_ZN40_INTERNAL_79d34dd1_4_k_cu_5f7cca39_343614cuda3std3__48in_placeE - _ZN40_INTERNAL_79d34dd1_4_k_cu_5f7cca39_343614cuda3std3__45__cpo6cbeginE)
_ZN40_INTERNAL_79d34dd1_4_k_cu_5f7cca39_343614cuda3std3__45__cpo6cbeginE:
	.zero		1
	.type		_ZN40_INTERNAL_79d34dd1_4_k_cu_5f7cca39_343614cuda3std3__48in_placeE,@object
	.size		_ZN40_INTERNAL_79d34dd1_4_k_cu_5f7cca39_343614cuda3std3__48in_placeE,(_ZN40_INTERNAL_79d34dd1_4_k_cu_5f7cca39_343614cuda3std6ranges3__45__cpo9iter_moveE - _ZN40_INTERNAL_79d34dd1_4_k_cu_5f7cca39_343614cuda3std3__48in_placeE)
_ZN40_INTERNAL_79d34dd1_4_k_cu_5f7cca39_343614cuda3std3__48in_placeE:
	.zero		1
	.type		_ZN40_INTERNAL_79d34dd1_4_k_cu_5f7cca39_343614cuda3std6ranges3__45__cpo9iter_moveE,@object
	.size		_ZN40_INTERNAL_79d34dd1_4_k_cu_5f7cca39_343614cuda3std6ranges3__45__cpo9iter_moveE,(_ZN40_INTERNAL_79d34dd1_4_k_cu_5f7cca39_343614cuda3std3__45__cpo5beginE - _ZN40_INTERNAL_79d34dd1_4_k_cu_5f7cca39_343614cuda3std6ranges3__45__cpo9iter_moveE)
_ZN40_INTERNAL_79d34dd1_4_k_cu_5f7cca39_343614cuda3std6ranges3__45__cpo9iter_moveE:
	.zero		1
	.type		_ZN40_INTERNAL_79d34dd1_4_k_cu_5f7cca39_343614cuda3std3__45__cpo5beginE,@object
	.size		_ZN40_INTERNAL_79d34dd1_4_k_cu_5f7cca39_343614cuda3std3__45__cpo5beginE,(_ZN40_INTERNAL_79d34dd1_4_k_cu_5f7cca39_343614cuda3std3__442_GLOBAL__N__79d34dd1_4_k_cu_5f7cca39_343616ignoreE - _ZN40_INTERNAL_79d34dd1_4_k_cu_5f7cca39_343614cuda3std3__45__cpo5beginE)
_ZN40_INTERNAL_79d34dd1_4_k_cu_5f7cca39_343614cuda3std3__45__cpo5beginE:
	.zero		1
	.type		_ZN40_INTERNAL_79d34dd1_4_k_cu_5f7cca39_343614cuda3std3__442_GLOBAL__N__79d34dd1_4_k_cu_5f7cca39_343616ignoreE,@object
	.size		_ZN40_INTERNAL_79d34dd1_4_k_cu_5f7cca39_343614cuda3std3__442_GLOBAL__N__79d34dd1_4_k_cu_5f7cca39_343616ignoreE,(_ZN40_INTERNAL_79d34dd1_4_k_cu_5f7cca39_343614cute7productE - _ZN40_INTERNAL_79d34dd1_4_k_cu_5f7cca39_343614cuda3std3__442_GLOBAL__N__79d34dd1_4_k_cu_5f7cca39_343616ignoreE)
_ZN40_INTERNAL_79d34dd1_4_k_cu_5f7cca39_343614cuda3std3__442_GLOBAL__N__79d34dd1_4_k_cu_5f7cca39_343616ignoreE:
	.zero		1
	.type		_ZN40_INTERNAL_79d34dd1_4_k_cu_5f7cca39_343614cute7productE,@object
	.size		_ZN40_INTERNAL_79d34dd1_4_k_cu_5f7cca39_343614cute7productE,(_ZN40_INTERNAL_79d34dd1_4_k_cu_5f7cca39_343614cuda3std3__45__cpo3endE - _ZN40_INTERNAL_79d34dd1_4_k_cu_5f7cca39_343614cute7productE)
_ZN40_INTERNAL_79d34dd1_4_k_cu_5f7cca39_343614cute7productE:
	.zero		1
	.type		_ZN40_INTERNAL_79d34dd1_4_k_cu_5f7cca39_343614cuda3std3__45__cpo3endE,@object
	.size		_ZN40_INTERNAL_79d34dd1_4_k_cu_5f7cca39_343614cuda3std3__45__cpo3endE,(_ZN40_INTERNAL_79d34dd1_4_k_cu_5f7cca39_343614cuda3std3__419piecewise_constructE - _ZN40_INTERNAL_79d34dd1_4_k_cu_5f7cca39_343614cuda3std3__45__cpo3endE)
_ZN40_INTERNAL_79d34dd1_4_k_cu_5f7cca39_343614cuda3std3__45__cpo3endE:
	.zero		1
	.type		_ZN40_INTERNAL_79d34dd1_4_k_cu_5f7cca39_343614cuda3std3__419piecewise_constructE,@object
	.size		_ZN40_INTERNAL_79d34dd1_4_k_cu_5f7cca39_343614cuda3std3__419piecewise_constructE,(_ZN40_INTERNAL_79d34dd1_4_k_cu_5f7cca39_343614cuda3std3__45__cpo4cendE - _ZN40_INTERNAL_79d34dd1_4_k_cu_5f7cca39_343614cuda3std3__419piecewise_constructE)
_ZN40_INTERNAL_79d34dd1_4_k_cu_5f7cca39_343614cuda3std3__419piecewise_constructE:
	.zero		1
	.type		_ZN40_INTERNAL_79d34dd1_4_k_cu_5f7cca39_343614cuda3std3__45__cpo4cendE,@object
	.size		_ZN40_INTERNAL_79d34dd1_4_k_cu_5f7cca39_343614cuda3std3__45__cpo4cendE,(_ZN40_INTERNAL_79d34dd1_4_k_cu_5f7cca39_343614cuda3std6ranges3__45__cpo4swapE - _ZN40_INTERNAL_79d34dd1_4_k_cu_5f7cca39_343614cuda3std3__45__cpo4cendE)
_ZN40_INTERNAL_79d34dd1_4_k_cu_5f7cca39_343614cuda3std3__45__cpo4cendE:
	.zero		1
	.type		_ZN40_INTERNAL_79d34dd1_4_k_cu_5f7cca39_343614cuda3std6ranges3__45__cpo4swapE,@object
	.size		_ZN40_INTERNAL_79d34dd1_4_k_cu_5f7cca39_343614cuda3std6ranges3__45__cpo4swapE,(.L_11 - _ZN40_INTERNAL_79d34dd1_4_k_cu_5f7cca39_343614cuda3std6ranges3__45__cpo4swapE)
_ZN40_INTERNAL_79d34dd1_4_k_cu_5f7cca39_343614cuda3std6ranges3__45__cpo4swapE:
	.zero		1
.L_11:


//--------------------- .nv.constant0._ZN7cutlass13device_kernelINS_4gemm6kernel13GemmUniversalIN4cute5tupleIJiiiiEEENS1_10collective13CollectiveMmaINS1_35MainloopSm100TmaUmmaWarpSpecializedILi5ELi2ELi4ENS5_IJNS4_1CILi1EEENSA_ILi2EEESB_EEEEENS5_IJNSA_ILi64EEENSA_ILi256EEENSA_ILi128EEEEEENS_12float_e5m2_tENS5_IJlSB_lEEESJ_SK_NS4_8TiledMMAINS4_8MMA_AtomIJNS4_10MMA_TraitsINS4_19SM100_MMA_F8F6F4_SSEJSJ_SJ_fSF_SG_NS4_17integral_constantINS4_4UMMA5MajorELSR_0EEESS_NSP_INSQ_7ScaleInELST_0EEESU_EEEEEENS4_6LayoutINS5_IJSB_SB_SB_EEENS5_IJNSA_ILi0EEESZ_SZ_EEEEENS5_IJNS4_10UnderscoreES12_S12_EEEEENS4_23SM90_TMA_LOAD_MULTICASTENS4_14ComposedLayoutINS4_7SwizzleILi3ELi4ELi3EEENS4_18smem_ptr_flag_bitsILi8EEENSX_INS5_IJNSA_ILi8EEESH_EEENS5_IJSH_SB_EEEEEEEvNS4_8identityENS4_13SM90_TMA_LOADES1F_vS1G_EENS_8epilogue10collective18CollectiveEpilogueINS1J_23Sm100TmaWarpSpecializedILi4ELi2ELi32ELb0ELb0EEEJSI_NS5_IJNSX_ISF_SB_EES1O_EEESJ_SK_SJ_SK_NS1J_6fusion15FusionCallbacksIS1N_NS1Q_17LinearCombinationISJ_fSJ_fLNS_15FloatRoundStyleE2EEESI_S1P_JEEENS4_5SM1004TMEM4LOAD26SM100_TMEM_LOAD_16dp32b32xES1H_NS16_INS17_ILi2ELi4ELi3EEES1A_NSX_INS5_IJS1B_SF_EEENS5_IJSF_SB_EEEEEEENS4_39AutoVectorizingCopyWithAssumedAlignmentILi128EEENS4_14SM90_TMA_STOREES24_S26_S26_EEEvvEEEEvNT_6ParamsE --------------------------
	.section	.nv.constant0._ZN7cutlass13device_kernelINS_4gemm6kernel13GemmUniversalIN4cute5tupleIJiiiiEEENS1_10collective13CollectiveMmaINS1_35MainloopSm100TmaUmmaWarpSpecializedILi5ELi2ELi4ENS5_IJNS4_1CILi1EEENSA_ILi2EEESB_EEEEENS5_IJNSA_ILi64EEENSA_ILi256EEENSA_ILi128EEEEEENS_12float_e5m2_tENS5_IJlSB_lEEESJ_SK_NS4_8TiledMMAINS4_8MMA_AtomIJNS4_10MMA_TraitsINS4_19SM100_MMA_F8F6F4_SSEJSJ_SJ_fSF_SG_NS4_17integral_constantINS4_4UMMA5MajorELSR_0EEESS_NSP_INSQ_7ScaleInELST_0EEESU_EEEEEENS4_6LayoutINS5_IJSB_SB_SB_EEENS5_IJNSA_ILi0EEESZ_SZ_EEEEENS5_IJNS4_10UnderscoreES12_S12_EEEEENS4_23SM90_TMA_LOAD_MULTICASTENS4_14ComposedLayoutINS4_7SwizzleILi3ELi4ELi3EEENS4_18smem_ptr_flag_bitsILi8EEENSX_INS5_IJNSA_ILi8EEESH_EEENS5_IJSH_SB_EEEEEEEvNS4_8identityENS4_13SM90_TMA_LOADES1F_vS1G_EENS_8epilogue10collective18CollectiveEpilogueINS1J_23Sm100TmaWarpSpecializedILi4ELi2ELi32ELb0ELb0EEEJSI_NS5_IJNSX_ISF_SB_EES1O_EEESJ_SK_SJ_SK_NS1J_6fusion15FusionCallbacksIS1N_NS1Q_17LinearCombinationISJ_fSJ_fLNS_15FloatRoundStyleE2EEESI_S1P_JEEENS4_5SM1004TMEM4LOAD26SM100_TMEM_LOAD_16dp32b32xES1H_NS16_INS17_ILi2ELi4ELi3EEES1A_NSX_INS5_IJS1B_SF_EEENS5_IJSF_SB_EEEEEEENS4_39AutoVectorizingCopyWithAssumedAlignmentILi128EEENS4_14SM90_TMA_STOREES24_S26_S26_EEEvvEEEEvNT_6ParamsE,"a",@progbits
	.sectionflags	@""
	.align	4
.nv.constant0._ZN7cutlass13device_kernelINS_4gemm6kernel13GemmUniversalIN4cute5tupleIJiiiiEEENS1_10collective13CollectiveMmaINS1_35MainloopSm100TmaUmmaWarpSpecializedILi5ELi2ELi4ENS5_IJNS4_1CILi1EEENSA_ILi2EEESB_EEEEENS5_IJNSA_ILi64EEENSA_ILi256EEENSA_ILi128EEEEEENS_12float_e5m2_tENS5_IJlSB_lEEESJ_SK_NS4_8TiledMMAINS4_8MMA_AtomIJNS4_10MMA_TraitsINS4_19SM100_MMA_F8F6F4_SSEJSJ_SJ_fSF_SG_NS4_17integral_constantINS4_4UMMA5MajorELSR_0EEESS_NSP_INSQ_7ScaleInELST_0EEESU_EEEEEENS4_6LayoutINS5_IJSB_SB_SB_EEENS5_IJNSA_ILi0EEESZ_SZ_EEEEENS5_IJNS4_10UnderscoreES12_S12_EEEEENS4_23SM90_TMA_LOAD_MULTICASTENS4_14ComposedLayoutINS4_7SwizzleILi3ELi4ELi3EEENS4_18smem_ptr_flag_bitsILi8EEENSX_INS5_IJNSA_ILi8EEESH_EEENS5_IJSH_SB_EEEEEEEvNS4_8identityENS4_13SM90_TMA_LOADES1F_vS1G_EENS_8epilogue10collective18CollectiveEpilogueINS1J_23Sm100TmaWarpSpecializedILi4ELi2ELi32ELb0ELb0EEEJSI_NS5_IJNSX_ISF_SB_EES1O_EEESJ_SK_SJ_SK_NS1J_6fusion15FusionCallbacksIS1N_NS1Q_17LinearCombinationISJ_fSJ_fLNS_15FloatRoundStyleE2EEESI_S1P_JEEENS4_5SM1004TMEM4LOAD26SM100_TMEM_LOAD_16dp32b32xES1H_NS16_INS17_ILi2ELi4ELi3EEES1A_NSX_INS5_IJS1B_SF_EEENS5_IJSF_SB_EEEEEEENS4_39AutoVectorizingCopyWithAssumedAlignmentILi128EEENS4_14SM90_TMA_STOREES24_S26_S26_EEEvvEEEEvNT_6ParamsE:
	.zero		2944


//--------------------- SYMBOLS --------------------------

	.type		.nv.reservedSmem.offset0,@object
	.size		.nv.reservedSmem.offset0,0x4
	.type		.nv.reservedSmem.cap,@object
	.size		.nv.reservedSmem.cap,0x4
	.type		__assertfail,@function
